def matmul_kernel(
    a_ptr,
    b_ptr,
    c_ptr,
    M,
    N,
    K,
    stride_am,
    stride_ak,
    stride_bk,
    stride_bn,
    stride_cm,
    stride_cn,
    BLOCK_M: tl.constexpr,
    BLOCK_N: tl.constexpr,
    BLOCK_K: tl.constexpr,
    GROUP_M: tl.constexpr,
):
    pid = tl.program_id(axis=0)
    num_pid_m = tl.cdiv(M, BLOCK_M)
    num_pid_n = tl.cdiv(N, BLOCK_N)
    num_pid_in_group = GROUP_M * num_pid_n
    group_id = pid // num_pid_in_group
    first_pid_m = group_id * GROUP_M
    group_size_m = min(num_pid_m - first_pid_m, GROUP_M)
    pid_m = first_pid_m + ((pid % num_pid_in_group) % group_size_m)
    pid_n = (pid % num_pid_in_group) // group_size_m

    offs_am = (pid_m * BLOCK_M + tl.arange(0, BLOCK_M)) % M
    offs_bn = (pid_n * BLOCK_N + tl.arange(0, BLOCK_N)) % N
    offs_k = tl.arange(0, BLOCK_K)
    a_ptrs = a_ptr + offs_am[:, None] * stride_am + offs_k[None, :] * stride_ak
    b_ptrs = b_ptr + offs_k[:, None] * stride_bk + offs_bn[None, :] * stride_bn

    acc = tl.zeros((BLOCK_M, BLOCK_N), dtype=tl.float32)
    for kk in range(0, tl.cdiv(K, BLOCK_K)):
        a = tl.load(a_ptrs, mask=offs_k[None, :] < K - kk * BLOCK_K, other=0.0)
        b = tl.load(b_ptrs, mask=offs_k[:, None] < K - kk * BLOCK_K, other=0.0)
        acc = tl.dot(a, b, acc)
        a_ptrs += BLOCK_K * stride_ak
        b_ptrs += BLOCK_K * stride_bk

    c = acc.to(c_ptr.dtype.element_ty)
    offs_cm = pid_m * BLOCK_M + tl.arange(0, BLOCK_M)
    offs_cn = pid_n * BLOCK_N + tl.arange(0, BLOCK_N)
    c_ptrs = c_ptr + offs_cm[:, None] * stride_cm + offs_cn[None, :] * stride_cn
    mask = (offs_cm[:, None] < M) & (offs_cn[None, :] < N)
    tl.store(c_ptrs, c, mask=mask)

# config = {"BLOCK_K": 32, "BLOCK_M": 128, "BLOCK_N": 256, "GROUP_M": 8, "arch": "sm_90", "dtype": "fp8e5m2", "num_ctas": 1, "num_stages": 3, "num_warps": 16}
# arch = sm_90


// ===== COMPILED SASS (sm_90a) =====

	.target	sm_90a

	.elftype	@"ET_EXEC"


//--------------------- .note.nv.tkinfo           --------------------------
	.section	.note.nv.tkinfo,"",@"SHT_NOTE"
	.sectionflags	@"SHF_NOTE_NV_TKINFO"
	.tkinfo
        /*0018*/ 	.word	0x00000002
        /*0030*/ 	.string	""
        /*0030*/ 	.string	"ptxas"
        /*0030*/ 	.string	"Cuda compilation tools, release 13.0, V13.0.88"
        /*0030*/ 	.string	"Build cuda_13.0.r13.0/compiler.36424714_0"
        /*0030*/ 	.string	"-v  -suppress-debug-info  -lineinfo  -arch sm_90a "



//--------------------- .note.nv.cuinfo           --------------------------
	.section	.note.nv.cuinfo,"",@"SHT_NOTE"
	.sectionflags	@"SHF_NOTE_NV_CUINFO"
        /*0018*/ 	.short	0x0002
        /*001a*/ 	.short	0x005a
        /*001c*/ 	.short	0x0082
	.zero		2


//--------------------- .nv.info                  --------------------------
	.section	.nv.info,"",@"SHT_CUDA_INFO"
	.align	4


	//----- nvinfo : EIATTR_REGCOUNT
	.align		4
        /*0000*/ 	.byte	0x04, 0x2f
        /*0002*/ 	.short	(.L_1 - .L_0)
	.align		4
.L_0:
        /*0004*/ 	.word	index@(matmul_kernel)
        /*0008*/ 	.word	0x00000080


	//----- nvinfo : EIATTR_FRAME_SIZE
	.align		4
.L_1:
        /*000c*/ 	.byte	0x04, 0x11
        /*000e*/ 	.short	(.L_3 - .L_2)
	.align		4
.L_2:
        /*0010*/ 	.word	index@(matmul_kernel)
        /*0014*/ 	.word	0x00000028


	//----- nvinfo : EIATTR_MIN_STACK_SIZE
	.align		4
.L_3:
        /*0018*/ 	.byte	0x04, 0x12
        /*001a*/ 	.short	(.L_5 - .L_4)
	.align		4
.L_4:
        /*001c*/ 	.word	index@(matmul_kernel)
        /*0020*/ 	.word	0x00000028
.L_5:


//--------------------- .nv.compat                --------------------------
	.section	.nv.compat,"",@"SHT_CUDA_COMPAT_INFO"
	.align	4
        /*0000*/ 	.byte	0x02, 0x09, 0x01, 0x00, 0x02, 0x02, 0x04, 0x00, 0x02, 0x05, 0x05, 0x00, 0x03, 0x07, 0x01, 0x01
        /*0010*/ 	.byte	0x02, 0x03, 0x00, 0x00, 0x02, 0x06, 0x01, 0x00, 0x04, 0x0b, 0x08, 0x00, 0x00, 0x00, 0x00, 0x00
        /*0020*/ 	.byte	0x00, 0x00, 0x00, 0x00


//--------------------- .nv.info.matmul_kernel    --------------------------
	.section	.nv.info.matmul_kernel,"",@"SHT_CUDA_INFO"
	.sectionflags	@""
	.align	4


	//----- nvinfo : EIATTR_CUDA_API_VERSION
	.align		4
        /*0000*/ 	.byte	0x04, 0x37
        /*0002*/ 	.short	(.L_7 - .L_6)
.L_6:
        /*0004*/ 	.word	0x00000082


	//----- nvinfo : EIATTR_KPARAM_INFO
	.align		4
.L_7:
        /*0008*/ 	.byte	0x04, 0x17
        /*000a*/ 	.short	(.L_9 - .L_8)
.L_8:
        /*000c*/ 	.word	0x00000000
        /*0010*/ 	.short	0x000d
        /*0012*/ 	.short	0x0048
        /*0014*/ 	.byte	0x00, 0xf4, 0x21, 0x00


	//----- nvinfo : EIATTR_KPARAM_INFO
	.align		4
.L_9:
        /*0018*/ 	.byte	0x04, 0x17
        /*001a*/ 	.short	(.L_11 - .L_10)
.L_10:
        /*001c*/ 	.word	0x00000000
        /*0020*/ 	.short	0x000c
        /*0022*/ 	.short	0x0040
        /*0024*/ 	.byte	0x00, 0xf4, 0x21, 0x00


	//----- nvinfo : EIATTR_KPARAM_INFO
	.align		4
.L_11:
        /*0028*/ 	.byte	0x04, 0x17
        /*002a*/ 	.short	(.L_13 - .L_12)
.L_12:
        /*002c*/ 	.word	0x00000000
        /*0030*/ 	.short	0x000b
        /*0032*/ 	.short	0x0038
        /*0034*/ 	.byte	0x00, 0xf0, 0x11, 0x00


	//----- nvinfo : EIATTR_KPARAM_INFO
	.align		4
.L_13:
        /*0038*/ 	.byte	0x04, 0x17
        /*003a*/ 	.short	(.L_15 - .L_14)
.L_14:
        /*003c*/ 	.word	0x00000000
        /*0040*/ 	.short	0x000a
        /*0042*/ 	.short	0x0034
        /*0044*/ 	.byte	0x00, 0xf0, 0x11, 0x00


	//----- nvinfo : EIATTR_KPARAM_INFO
	.align		4
.L_15:
        /*0048*/ 	.byte	0x04, 0x17
        /*004a*/ 	.short	(.L_17 - .L_16)
.L_16:
        /*004c*/ 	.word	0x00000000
        /*0050*/ 	.short	0x0009
        /*0052*/ 	.short	0x0030
        /*0054*/ 	.byte	0x00, 0xf0, 0x11, 0x00


	//----- nvinfo : EIATTR_KPARAM_INFO
	.align		4
.L_17:
        /*0058*/ 	.byte	0x04, 0x17
        /*005a*/ 	.short	(.L_19 - .L_18)
.L_18:
        /*005c*/ 	.word	0x00000000
        /*0060*/ 	.short	0x0008
        /*0062*/ 	.short	0x002c
        /*0064*/ 	.byte	0x00, 0xf0, 0x11, 0x00


	//----- nvinfo : EIATTR_KPARAM_INFO
	.align		4
.L_19:
        /*0068*/ 	.byte	0x04, 0x17
        /*006a*/ 	.short	(.L_21 - .L_20)
.L_20:
        /*006c*/ 	.word	0x00000000
        /*0070*/ 	.short	0x0007
        /*0072*/ 	.short	0x0028
        /*0074*/ 	.byte	0x00, 0xf0, 0x11, 0x00


	//----- nvinfo : EIATTR_KPARAM_INFO
	.align		4
.L_21:
        /*0078*/ 	.byte	0x04, 0x17
        /*007a*/ 	.short	(.L_23 - .L_22)
.L_22:
        /*007c*/ 	.word	0x00000000
        /*0080*/ 	.short	0x0006
        /*0082*/ 	.short	0x0024
        /*0084*/ 	.byte	0x00, 0xf0, 0x11, 0x00


	//----- nvinfo : EIATTR_KPARAM_INFO
	.align		4
.L_23:
        /*0088*/ 	.byte	0x04, 0x17
        /*008a*/ 	.short	(.L_25 - .L_24)
.L_24:
        /*008c*/ 	.word	0x00000000
        /*0090*/ 	.short	0x0005
        /*0092*/ 	.short	0x0020
        /*0094*/ 	.byte	0x00, 0xf0, 0x11, 0x00


	//----- nvinfo : EIATTR_KPARAM_INFO
	.align		4
.L_25:
        /*0098*/ 	.byte	0x04, 0x17
        /*009a*/ 	.short	(.L_27 - .L_26)
.L_26:
        /*009c*/ 	.word	0x00000000
        /*00a0*/ 	.short	0x0004
        /*00a2*/ 	.short	0x001c
        /*00a4*/ 	.byte	0x00, 0xf0, 0x11, 0x00


	//----- nvinfo : EIATTR_KPARAM_INFO
	.align		4
.L_27:
        /*00a8*/ 	.byte	0x04, 0x17
        /*00aa*/ 	.short	(.L_29 - .L_28)
.L_28:
        /*00ac*/ 	.word	0x00000000
        /*00b0*/ 	.short	0x0003
        /*00b2*/ 	.short	0x0018
        /*00b4*/ 	.byte	0x00, 0xf0, 0x11, 0x00


	//----- nvinfo : EIATTR_KPARAM_INFO
	.align		4
.L_29:
        /*00b8*/ 	.byte	0x04, 0x17
        /*00ba*/ 	.short	(.L_31 - .L_30)
.L_30:
        /*00bc*/ 	.word	0x00000000
        /*00c0*/ 	.short	0x0002
        /*00c2*/ 	.short	0x0010
        /*00c4*/ 	.byte	0x00, 0xf4, 0x21, 0x00


	//----- nvinfo : EIATTR_KPARAM_INFO
	.align		4
.L_31:
        /*00c8*/ 	.byte	0x04, 0x17
        /*00ca*/ 	.short	(.L_33 - .L_32)
.L_32:
        /*00cc*/ 	.word	0x00000000
        /*00d0*/ 	.short	0x0001
        /*00d2*/ 	.short	0x0008
        /*00d4*/ 	.byte	0x00, 0xf4, 0x21, 0x00


	//----- nvinfo : EIATTR_KPARAM_INFO
	.align		4
.L_33:
        /*00d8*/ 	.byte	0x04, 0x17
        /*00da*/ 	.short	(.L_35 - .L_34)
.L_34:
        /*00dc*/ 	.word	0x00000000
        /*00e0*/ 	.short	0x0000
        /*00e2*/ 	.short	0x0000
        /*00e4*/ 	.byte	0x00, 0xf4, 0x21, 0x00


	//----- nvinfo : EIATTR_SPARSE_MMA_MASK
	.align		4
.L_35:
        /*00e8*/ 	.byte	0x03, 0x50
        /*00ea*/ 	.short	0x0000


	//----- nvinfo : EIATTR_MAXREG_COUNT
	.align		4
        /*00ec*/ 	.byte	0x03, 0x1b
        /*00ee*/ 	.short	0x0080


	//----- nvinfo : EIATTR_NUM_BARRIERS
	.align		4
        /*00f0*/ 	.byte	0x02, 0x4c
        /*00f2*/ 	.byte	0x01
	.zero		1


	//----- nvinfo : EIATTR_ANNOTATIONS
	.align		4
        /*00f4*/ 	.byte	0x04, 0x55
        /*00f6*/ 	.short	(.L_37 - .L_36)


	//   ....[0]....
.L_36:
        /*00f8*/ 	.word	0x00000001
        /*00fc*/ 	.byte	0xb0, 0x05, 0x00, 0x00, 0x01, 0x00, 0x00, 0x00, 0x60, 0x06, 0x00, 0x00, 0x01, 0x00, 0x00, 0x00
        /* <DEDUP_REMOVED lines=11> */
        /*01bc*/ 	.byte	0x10, 0x30, 0x00, 0x00


	//----- nvinfo : EIATTR_MERCURY_ISA_VERSION
	.align		4
.L_37:
        /*01c0*/ 	.byte	0x03, 0x5f
        /*01c2*/ 	.short	0x0101


	//----- nvinfo : EIATTR_EXIT_INSTR_OFFSETS
	.align		4
        /*01c4*/ 	.byte	0x04, 0x1c
        /*01c6*/ 	.short	(.L_39 - .L_38)


	//   ....[0]....
.L_38:
        /*01c8*/ 	.word	0x00005de0


	//   ....[1]....
        /*01cc*/ 	.word	0x00005e00


	//----- nvinfo : EIATTR_REQNTID
	.align		4
.L_39:
        /*01d0*/ 	.byte	0x04, 0x10
        /*01d2*/ 	.short	(.L_41 - .L_40)
.L_40:
        /*01d4*/ 	.word	0x00000200
        /*01d8*/ 	.word	0x00000001
        /*01dc*/ 	.word	0x00000001


	//----- nvinfo : EIATTR_CBANK_PARAM_SIZE
	.align		4
.L_41:
        /*01e0*/ 	.byte	0x03, 0x19
        /*01e2*/ 	.short	0x0050


	//----- nvinfo : EIATTR_PARAM_CBANK
	.align		4
        /*01e4*/ 	.byte	0x04, 0x0a
        /*01e6*/ 	.short	(.L_43 - .L_42)
	.align		4
.L_42:
        /*01e8*/ 	.word	index@(.nv.constant0.matmul_kernel)
        /*01ec*/ 	.short	0x0210
        /*01ee*/ 	.short	0x0050


	//----- nvinfo : EIATTR_SW_WAR
	.align		4
.L_43:
        /*01f0*/ 	.byte	0x04, 0x36
        /*01f2*/ 	.short	(.L_45 - .L_44)
.L_44:
        /*01f4*/ 	.word	0x00000008
.L_45:


//--------------------- .nv.callgraph             --------------------------
	.section	.nv.callgraph,"",@"SHT_CUDA_CALLGRAPH"
	.align	4
	.sectionentsize	8
	.align		4
        /*0000*/ 	.word	0x00000000
	.align		4
        /*0004*/ 	.word	0xffffffff
	.align		4
        /*0008*/ 	.word	0x00000000
	.align		4
        /*000c*/ 	.word	0xfffffffe
	.align		4
        /*0010*/ 	.word	0x00000000
	.align		4
        /*0014*/ 	.word	0xfffffffd
	.align		4
        /*0018*/ 	.word	0x00000000
	.align		4
        /*001c*/ 	.word	0xfffffffc


//--------------------- .text.matmul_kernel       --------------------------
	.section	.text.matmul_kernel,"ax",@progbits
	.align	128
        .global         matmul_kernel
        .type           matmul_kernel,@function
        .size           matmul_kernel,(.L_x_4 - matmul_kernel)
        .other          matmul_kernel,@"STO_CUDA_ENTRY STV_DEFAULT"
matmul_kernel:
.text.matmul_kernel:
[----:B------:R-:W0:Y:S08]  /*0000*/  LDC R1, c[0x0][0x28] ;  /* 0x00000a00ff017b82 */ /* 0x000e300000000800 */
[----:B------:R-:W1:Y:S01]  /*0010*/  LDC.64 R10, c[0x0][0x228] ;  /* 0x00008a00ff0a7b82 */ /* 0x000e620000000a00 */
[----:B------:R-:W2:Y:S01]  /*0020*/  S2R R5, SR_CTAID.X ;  /* 0x0000000000057919 */ /* 0x000ea20000002500 */
[----:B0-----:R-:W-:Y:S01]  /*0030*/  VIADD R1, R1, 0xffffffd8 ;  /* 0xffffffd801017836 */ /* 0x001fe20000000000 */
[----:B------:R-:W-:Y:S01]  /*0040*/  ULDC.64 UR12, c[0x0][0x208] ;  /* 0x00008200000c7ab9 */ /* 0x000fe20000000a00 */
[----:B------:R-:W-:Y:S01]  /*0050*/  ULDC UR14, c[0x0][0x230] ;  /* 0x00008c00000e7ab9 */ /* 0x000fe20000000800 */
[----:B------:R-:W0:Y:S03]  /*0060*/  S2R R93, SR_TID.X ;  /* 0x00000000005d7919 */ /* 0x000e260000002100 */
[----:B------:R-:W3:Y:S01]  /*0070*/  S2UR UR6, SR_CgaCtaId ;  /* 0x00000000000679c3 */ /* 0x000ee20000008800 */
[----:B-1----:R-:W-:-:S05]  /*0080*/  VIADD R0, R11, 0xff ;  /* 0x000000ff0b007836 */ /* 0x002fca0000000000 */
[----:B------:R-:W-:-:S04]  /*0090*/  SHF.R.S32.HI R3, RZ, 0x1f, R0 ;  /* 0x0000001fff037819 */ /* 0x000fc80000011400 */
[----:B------:R-:W-:Y:S02]  /*00a0*/  LEA.HI R3, R3, R0, RZ, 0x8 ;  /* 0x0000000003037211 */ /* 0x000fe400078f40ff */
[----:B--2---:R-:W-:Y:S02]  /*00b0*/  IABS R8, R5 ;  /* 0x0000000500087213 */ /* 0x004fe40000000000 */
[----:B------:R-:W-:Y:S02]  /*00c0*/  SHF.R.S32.HI R3, RZ, 0x8, R3 ;  /* 0x00000008ff037819 */ /* 0x000fe40000011403 */
[C---:B0-----:R-:W-:Y:S02]  /*00d0*/  LEA.HI R99, R93.reuse, 0x4, RZ, 0x19 ;  /* 0x000000045d637811 */ /* 0x041fe400078fc8ff */
[----:B------:R-:W-:Y:S01]  /*00e0*/  LEA.HI R100, R93, 0xc, RZ, 0x19 ;  /* 0x0000000c5d647811 */ /* 0x000fe200078fc8ff */
[----:B------:R-:W-:Y:S01]  /*00f0*/  IMAD.SHL.U32 R4, R3, 0x8, RZ ;  /* 0x0000000803047824 */ /* 0x000fe200078e00ff */
[----:B------:R-:W-:-:S02]  /*0100*/  LEA.HI R101, R93, 0x14, RZ, 0x19 ;  /* 0x000000145d657811 */ /* 0x000fc400078fc8ff */
[----:B------:R-:W-:Y:S02]  /*0110*/  LEA.HI R102, R93, 0x1c, RZ, 0x19 ;  /* 0x0000001c5d667811 */ /* 0x000fe400078fc8ff */
[-C--:B------:R-:W-:Y:S02]  /*0120*/  IABS R7, R4.reuse ;  /* 0x0000000400077213 */ /* 0x080fe40000000000 */
[----:B------:R-:W-:Y:S02]  /*0130*/  IABS R12, R4 ;  /* 0x00000004000c7213 */ /* 0x000fe40000000000 */
[----:B------:R-:W0:Y:S08]  /*0140*/  I2F.RP R0, R7 ;  /* 0x0000000700007306 */ /* 0x000e300000209400 */
[----:B0-----:R-:W0:Y:S02]  /*0150*/  MUFU.RCP R0, R0 ;  /* 0x0000000000007308 */ /* 0x001e240000001000 */
[----:B0-----:R-:W-:-:S02]  /*0160*/  VIADD R2, R0, 0xffffffe ;  /* 0x0ffffffe00027836 */ /* 0x001fc40000000000 */
[----:B------:R-:W-:-:S04]  /*0170*/  IMAD.MOV R0, RZ, RZ, -R12 ;  /* 0x000000ffff007224 */ /* 0x000fc800078e0a0c */
[----:B------:R0:W1:Y:S02]  /*0180*/  F2I.FTZ.U32.TRUNC.NTZ R3, R2 ;  /* 0x0000000200037305 */ /* 0x000064000021f000 */
[----:B0-----:R-:W-:Y:S02]  /*0190*/  IMAD.MOV.U32 R2, RZ, RZ, RZ ;  /* 0x000000ffff027224 */ /* 0x001fe400078e00ff */
[----:B-1----:R-:W-:-:S04]  /*01a0*/  IMAD.MOV R6, RZ, RZ, -R3 ;  /* 0x000000ffff067224 */ /* 0x002fc800078e0a03 */
[----:B------:R-:W-:Y:S02]  /*01b0*/  IMAD R9, R6, R7, RZ ;  /* 0x0000000706097224 */ /* 0x000fe400078e02ff */
[----:B------:R-:W-:Y:S02]  /*01c0*/  IMAD.MOV.U32 R6, RZ, RZ, R8 ;  /* 0x000000ffff067224 */ /* 0x000fe400078e0008 */
[----:B------:R-:W-:-:S06]  /*01d0*/  IMAD.HI.U32 R3, R3, R9, R2 ;  /* 0x0000000903037227 */ /* 0x000fcc00078e0002 */
[----:B------:R-:W-:-:S04]  /*01e0*/  IMAD.HI.U32 R3, R3, R6, RZ ;  /* 0x0000000603037227 */ /* 0x000fc800078e00ff */
[----:B------:R-:W-:-:S05]  /*01f0*/  IMAD R0, R3, R0, R6 ;  /* 0x0000000003007224 */ /* 0x000fca00078e0206 */
[----:B------:R-:W-:-:S13]  /*0200*/  ISETP.GT.U32.AND P1, PT, R7, R0, PT ;  /* 0x000000000700720c */ /* 0x000fda0003f24070 */
[----:B------:R-:W-:Y:S02]  /*0210*/  @!P1 IMAD.IADD R0, R0, 0x1, -R7 ;  /* 0x0000000100009824 */ /* 0x000fe400078e0a07 */
[----:B------:R-:W-:Y:S01]  /*0220*/  @!P1 VIADD R3, R3, 0x1 ;  /* 0x0000000103039836 */ /* 0x000fe20000000000 */
[----:B------:R-:W-:Y:S02]  /*0230*/  ISETP.NE.AND P1, PT, R4, RZ, PT ;  /* 0x000000ff0400720c */ /* 0x000fe40003f25270 */
[----:B------:R-:W-:Y:S02]  /*0240*/  ISETP.GE.U32.AND P0, PT, R0, R7, PT ;  /* 0x000000070000720c */ /* 0x000fe40003f06070 */
[----:B------:R-:W-:-:S04]  /*0250*/  LOP3.LUT R0, R5, R4, RZ, 0x3c, !PT ;  /* 0x0000000405007212 */ /* 0x000fc800078e3cff */
[----:B------:R-:W-:Y:S01]  /*0260*/  ISETP.GE.AND P2, PT, R0, RZ, PT ;  /* 0x000000ff0000720c */ /* 0x000fe20003f46270 */
[----:B------:R-:W-:-:S06]  /*0270*/  VIADD R0, R10, 0x7f ;  /* 0x0000007f0a007836 */ /* 0x000fcc0000000000 */
[----:B------:R-:W-:-:S04]  /*0280*/  @P0 VIADD R3, R3, 0x1 ;  /* 0x0000000103030836 */ /* 0x000fc80000000000 */
[----:B------:R-:W-:Y:S01]  /*0290*/  IMAD.MOV.U32 R2, RZ, RZ, R3 ;  /* 0x000000ffff027224 */ /* 0x000fe200078e0003 */
[----:B------:R-:W-:-:S03]  /*02a0*/  SHF.R.S32.HI R3, RZ, 0x1f, R0 ;  /* 0x0000001fff037819 */ /* 0x000fc60000011400 */
[----:B------:R-:W-:Y:S01]  /*02b0*/  @!P2 IMAD.MOV R2, RZ, RZ, -R2 ;  /* 0x000000ffff02a224 */ /* 0x000fe200078e0a02 */
[----:B------:R-:W-:Y:S02]  /*02c0*/  @!P1 LOP3.LUT R2, RZ, R4, RZ, 0x33, !PT ;  /* 0x00000004ff029212 */ /* 0x000fe400078e33ff */
[----:B------:R-:W-:-:S03]  /*02d0*/  LEA.HI R3, R3, R0, RZ, 0x7 ;  /* 0x0000000003037211 */ /* 0x000fc600078f38ff */
[----:B------:R-:W-:Y:S02]  /*02e0*/  IMAD.SHL.U32 R8, R2, 0x8, RZ ;  /* 0x0000000802087824 */ /* 0x000fe400078e00ff */
[----:B------:R-:W-:-:S03]  /*02f0*/  IMAD.MOV R2, RZ, RZ, -R2 ;  /* 0x000000ffff027224 */ /* 0x000fc600078e0a02 */
[----:B------:R-:W-:Y:S01]  /*0300*/  LEA.HI.SX32 R3, R3, -R8, 0x19 ;  /* 0x8000000803037211 */ /* 0x000fe200078fcaff */
[----:B------:R-:W-:-:S03]  /*0310*/  IMAD R13, R4, R2, R5 ;  /* 0x00000002040d7224 */ /* 0x000fc600078e0205 */
[----:B------:R-:W-:Y:S02]  /*0320*/  VIMNMX R12, R3, 0x8, PT ;  /* 0x00000008030c7848 */ /* 0x000fe40003fe0100 */
[----:B------:R-:W-:Y:S02]  /*0330*/  IABS R9, R13 ;  /* 0x0000000d00097213 */ /* 0x000fe40000000000 */
[-C--:B------:R-:W-:Y:S02]  /*0340*/  IABS R7, R12.reuse ;  /* 0x0000000c00077213 */ /* 0x080fe40000000000 */
[----:B------:R-:W-:Y:S02]  /*0350*/  IABS R4, R12 ;  /* 0x0000000c00047213 */ /* 0x000fe40000000000 */
[----:B------:R-:W0:Y:S01]  /*0360*/  I2F.RP R0, R7 ;  /* 0x0000000700007306 */ /* 0x000e220000209400 */
[C---:B------:R-:W-:Y:S02]  /*0370*/  R2UR UR4, R12.reuse ;  /* 0x000000000c0472ca */ /* 0x040fe400000e0000 */
[----:B------:R-:W-:-:S11]  /*0380*/  R2UR UR7, R12 ;  /* 0x000000000c0772ca */ /* 0x000fd600000e0000 */
[----:B------:R-:W-:Y:S01]  /*0390*/  UISETP.NE.AND UP0, UPT, UR4, URZ, UPT ;  /* 0x0000003f0400728c */ /* 0x000fe2000bf05270 */
[----:B0-----:R-:W0:Y:S02]  /*03a0*/  MUFU.RCP R0, R0 ;  /* 0x0000000000007308 */ /* 0x001e240000001000 */
[----:B0-----:R-:W-:Y:S02]  /*03b0*/  VIADD R3, R0, 0xffffffe ;  /* 0x0ffffffe00037836 */ /* 0x001fe40000000000 */
[----:B------:R-:W-:-:S04]  /*03c0*/  IMAD.MOV R0, RZ, RZ, -R4 ;  /* 0x000000ffff007224 */ /* 0x000fc800078e0a04 */
[----:B------:R-:W0:Y:S02]  /*03d0*/  F2I.FTZ.U32.TRUNC.NTZ R3, R3 ;  /* 0x0000000300037305 */ /* 0x000e24000021f000 */
[----:B0-----:R-:W-:-:S04]  /*03e0*/  IMAD.MOV R6, RZ, RZ, -R3 ;  /* 0x000000ffff067224 */ /* 0x001fc800078e0a03 */
[----:B------:R-:W-:Y:S02]  /*03f0*/  IMAD.MOV.U32 R2, RZ, RZ, R6 ;  /* 0x000000ffff027224 */ /* 0x000fe400078e0006 */
[----:B------:R-:W0:Y:S02]  /*0400*/  LDC R6, c[0x0][0x230] ;  /* 0x00008c00ff067b82 */ /* 0x000e240000000800 */
[----:B------:R-:W-:Y:S02]  /*0410*/  IMAD R5, R2, R7, RZ ;  /* 0x0000000702057224 */ /* 0x000fe400078e02ff */
[----:B------:R-:W-:-:S04]  /*0420*/  IMAD.MOV.U32 R2, RZ, RZ, RZ ;  /* 0x000000ffff027224 */ /* 0x000fc800078e00ff */
[----:B------:R-:W-:Y:S01]  /*0430*/  IMAD.HI.U32 R2, R3, R5, R2 ;  /* 0x0000000503027227 */ /* 0x000fe200078e0002 */
[----:B------:R-:W-:-:S05]  /*0440*/  LOP3.LUT R3, R93, 0x7f, RZ, 0xc0, !PT ;  /* 0x0000007f5d037812 */ /* 0x000fca00078ec0ff */
[----:B------:R-:W-:-:S04]  /*0450*/  IMAD.HI.U32 R2, R2, R9, RZ ;  /* 0x0000000902027227 */ /* 0x000fc800078e00ff */
[----:B------:R-:W-:-:S05]  /*0460*/  IMAD R0, R2, R0, R9 ;  /* 0x0000000002007224 */ /* 0x000fca00078e0209 */
[----:B------:R-:W-:Y:S01]  /*0470*/  ISETP.GT.U32.AND P1, PT, R7, R0, PT ;  /* 0x000000000700720c */ /* 0x000fe20003f24070 */
[----:B0-----:R-:W-:-:S12]  /*0480*/  VIADD R6, R6, 0x1f ;  /* 0x0000001f06067836 */ /* 0x001fd80000000000 */
[----:B------:R-:W-:Y:S02]  /*0490*/  @!P1 IMAD.IADD R0, R0, 0x1, -R7 ;  /* 0x0000000100009824 */ /* 0x000fe400078e0a07 */
[----:B------:R-:W-:-:S03]  /*04a0*/  @!P1 VIADD R2, R2, 0x1 ;  /* 0x0000000102029836 */ /* 0x000fc60000000000 */
[----:B------:R-:W-:Y:S02]  /*04b0*/  ISETP.GE.U32.AND P0, PT, R0, R7, PT ;  /* 0x000000070000720c */ /* 0x000fe40003f06070 */
[----:B------:R-:W-:-:S04]  /*04c0*/  LOP3.LUT R0, R13, R12, RZ, 0x3c, !PT ;  /* 0x0000000c0d007212 */ /* 0x000fc800078e3cff */
[----:B------:R-:W-:-:S07]  /*04d0*/  ISETP.GE.AND P2, PT, R0, RZ, PT ;  /* 0x000000ff0000720c */ /* 0x000fce0003f46270 */
[----:B------:R-:W-:Y:S01]  /*04e0*/  @P0 VIADD R2, R2, 0x1 ;  /* 0x0000000102020836 */ /* 0x000fe20000000000 */
[----:B------:R-:W-:-:S05]  /*04f0*/  ISETP.GT.AND P0, PT, R6, 0x1f, PT ;  /* 0x0000001f0600780c */ /* 0x000fca0003f04270 */
[----:B------:R-:W-:-:S05]  /*0500*/  @!P2 IMAD.MOV R2, RZ, RZ, -R2 ;  /* 0x000000ffff02a224 */ /* 0x000fca00078e0a02 */
[----:B------:R-:W-:-:S09]  /*0510*/  R2UR UR5, R2 ;  /* 0x00000000020572ca */ /* 0x000fd200000e0000 */
[----:B------:R-:W-:-:S04]  /*0520*/  @!UP0 ULOP3.LUT UR5, URZ, UR7, URZ, 0x33, !UPT ;  /* 0x000000073f058292 */ /* 0x000fc8000f8e333f */
[----:B------:R-:W-:Y:S02]  /*0530*/  UIADD3 UR4, -UR5, URZ, URZ ;  /* 0x0000003f05047290 */ /* 0x000fe4000fffe13f */
[----:B------:R-:W-:-:S04]  /*0540*/  USHF.L.U32 UR5, UR5, 0x8, URZ ;  /* 0x0000000805057899 */ /* 0x000fc8000800063f */
[----:B------:R-:W-:Y:S01]  /*0550*/  IMAD R0, R12, UR4, R13 ;  /* 0x000000040c007c24 */ /* 0x000fe2000f8e020d */
[----:B------:R-:W-:Y:S02]  /*0560*/  UMOV UR4, 0x400 ;  /* 0x0000040000047882 */ /* 0x000fe40000000000 */
[----:B---3--:R-:W-:Y:S01]  /*0570*/  ULEA UR4, UR6, UR4, 0x18 ;  /* 0x0000000406047291 */ /* 0x008fe2000f8ec03f */
[----:B------:R-:W-:-:S04]  /*0580*/  IMAD.IADD R0, R8, 0x1, R0 ;  /* 0x0000000108007824 */ /* 0x000fc800078e0200 */
[----:B------:R-:W-:Y:S01]  /*0590*/  IMAD R18, R0, 0x80, R3 ;  /* 0x0000008000127824 */ /* 0x000fe200078e0203 */
[----:B------:R-:W-:-:S04]  /*05a0*/  SHF.R.U32.HI R0, RZ, 0x7, R93 ;  /* 0x00000007ff007819 */ /* 0x000fc8000001165d */
[----:B------:R0:W-:Y:S01]  /*05b0*/  STL [R1+0x8], R18 ;  /* 0x0000081201007387 */ /* 0x0001e20000100800 */
[----:B------:R-:W-:-:S04]  /*05c0*/  SGXT.U32 R94, R0, 0x2 ;  /* 0x00000002005e781a */ /* 0x000fc80000000000 */
[C---:B------:R-:W-:Y:S02]  /*05d0*/  LOP3.LUT R95, R94.reuse, 0x8, RZ, 0xfc, !PT ;  /* 0x000000085e5f7812 */ /* 0x040fe400078efcff */
[C---:B------:R-:W-:Y:S02]  /*05e0*/  LOP3.LUT R96, R94.reuse, 0x10, RZ, 0xfc, !PT ;  /* 0x000000105e607812 */ /* 0x040fe400078efcff */
[----:B------:R-:W-:Y:S01]  /*05f0*/  LOP3.LUT R97, R94, 0x18, RZ, 0xfc, !PT ;  /* 0x000000185e617812 */ /* 0x000fe200078efcff */
[----:B0-----:R-:W-:Y:S06]  /*0600*/  @P0 BRA `(.L_x_0) ;  /* 0x00000000008c0947 */ /* 0x001fec0003800000 */
[----:B------:R-:W-:Y:S01]  /*0610*/  IMAD.SHL.U32 R0, R93, 0x20, RZ ;  /* 0x000000205d007824 */ /* 0x000fe200078e00ff */
[----:B------:R-:W-:Y:S02]  /*0620*/  CS2R R24, SRZ ;  /* 0x0000000000187805 */ /* 0x000fe4000001ff00 */
[----:B------:R-:W-:Y:S02]  /*0630*/  CS2R R26, SRZ ;  /* 0x00000000001a7805 */ /* 0x000fe4000001ff00 */
[----:B------:R-:W-:Y:S02]  /*0640*/  CS2R R28, SRZ ;  /* 0x00000000001c7805 */ /* 0x000fe4000001ff00 */
[----:B------:R-:W-:Y:S01]  /*0650*/  CS2R R30, SRZ ;  /* 0x00000000001e7805 */ /* 0x000fe2000001ff00 */
[----:B------:R0:W-:Y:S01]  /*0660*/  STL [R1+0xc], R0 ;  /* 0x00000c0001007387 */ /* 0x0001e20000100800 */
[----:B------:R-:W-:Y:S02]  /*0670*/  CS2R R32, SRZ ;  /* 0x0000000000207805 */ /* 0x000fe4000001ff00 */
[----:B------:R-:W-:-:S02]  /*0680*/  CS2R R34, SRZ ;  /* 0x0000000000227805 */ /* 0x000fc4000001ff00 */
[----:B------:R-:W-:Y:S02]  /*0690*/  CS2R R36, SRZ ;  /* 0x0000000000247805 */ /* 0x000fe4000001ff00 */
[----:B------:R-:W-:Y:S02]  /*06a0*/  CS2R R38, SRZ ;  /* 0x0000000000267805 */ /* 0x000fe4000001ff00 */
[----:B------:R-:W-:Y:S02]  /*06b0*/  CS2R R40, SRZ ;  /* 0x0000000000287805 */ /* 0x000fe4000001ff00 */
[----:B------:R-:W-:Y:S02]  /*06c0*/  CS2R R42, SRZ ;  /* 0x00000000002a7805 */ /* 0x000fe4000001ff00 */
        /* <DEDUP_REMOVED lines=21> */
[----:B------:R-:W-:Y:S01]  /*0820*/  CS2R R86, SRZ ;  /* 0x0000000000567805 */ /* 0x000fe2000001ff00 */
[----:B0-----:R-:W-:Y:S06]  /*0830*/  BRA `(.L_x_1) ;  /* 0x0000002400e47947 */ /* 0x001fec0003800000 */
.L_x_0:
[----:B------:R-:W-:Y:S02]  /*0840*/  IABS R2, R10 ;  /* 0x0000000a00027213 */ /* 0x000fe40000000000 */
[----:B------:R-:W-:Y:S02]  /*0850*/  CS2R R42, SRZ ;  /* 0x00000000002a7805 */ /* 0x000fe4000001ff00 */
[----:B------:R-:W-:Y:S02]  /*0860*/  IABS R0, R11 ;  /* 0x0000000b00007213 */ /* 0x000fe40000000000 */
[----:B------:R-:W-:Y:S01]  /*0870*/  CS2R R44, SRZ ;  /* 0x00000000002c7805 */ /* 0x000fe2000001ff00 */
[----:B------:R-:W0:Y:S01]  /*0880*/  I2F.RP R7, R2 ;  /* 0x0000000200077306 */ /* 0x000e220000209400 */
[----:B------:R-:W-:Y:S02]  /*0890*/  SHF.R.U32.HI R4, RZ, 0x5, R93 ;  /* 0x00000005ff047819 */ /* 0x000fe4000001165d */
[----:B------:R-:W-:-:S02]  /*08a0*/  CS2R R46, SRZ ;  /* 0x00000000002e7805 */ /* 0x000fc4000001ff00 */
[----:B------:R-:W-:Y:S02]  /*08b0*/  IABS R39, R18 ;  /* 0x0000001200277213 */ /* 0x000fe40000000000 */
[----:B------:R-:W-:Y:S02]  /*08c0*/  CS2R R48, SRZ ;  /* 0x0000000000307805 */ /* 0x000fe4000001ff00 */
[----:B------:R-:W-:Y:S02]  /*08d0*/  R2UR UR15, R4 ;  /* 0x00000000040f72ca */ /* 0x000fe400000e0000 */
[----:B------:R-:W-:Y:S02]  /*08e0*/  CS2R R50, SRZ ;  /* 0x0000000000327805 */ /* 0x000fe4000001ff00 */
[----:B------:R-:W-:Y:S01]  /*08f0*/  SHF.R.S32.HI R41, RZ, 0x2, R93 ;  /* 0x00000002ff297819 */ /* 0x000fe2000001145d */
[----:B------:R-:W1:Y:S01]  /*0900*/  I2F.RP R3, R0 ;  /* 0x0000000000037306 */ /* 0x000e620000209400 */
[----:B------:R-:W-:-:S02]  /*0910*/  LOP3.LUT R92, R93, 0x1f, RZ, 0xc0, !PT ;  /* 0x0000001f5d5c7812 */ /* 0x000fc400078ec0ff */
[----:B------:R-:W-:Y:S02]  /*0920*/  CS2R R52, SRZ ;  /* 0x0000000000347805 */ /* 0x000fe4000001ff00 */
[----:B------:R-:W-:Y:S02]  /*0930*/  SGXT R41, R41, 0x1 ;  /* 0x000000012929781a */ /* 0x000fe40000000200 */
[----:B------:R-:W-:Y:S02]  /*0940*/  CS2R R54, SRZ ;  /* 0x0000000000367805 */ /* 0x000fe4000001ff00 */
[----:B------:R-:W-:Y:S02]  /*0950*/  CS2R R56, SRZ ;  /* 0x0000000000387805 */ /* 0x000fe4000001ff00 */
[----:B------:R-:W-:Y:S02]  /*0960*/  CS2R R58, SRZ ;  /* 0x00000000003a7805 */ /* 0x000fe4000001ff00 */
[----:B------:R-:W-:Y:S01]  /*0970*/  CS2R R60, SRZ ;  /* 0x00000000003c7805 */ /* 0x000fe2000001ff00 */
[----:B0-----:R-:W0:Y:S01]  /*0980*/  MUFU.RCP R7, R7 ;  /* 0x0000000700077308 */ /* 0x001e220000001000 */
[----:B------:R-:W-:Y:S01]  /*0990*/  CS2R R62, SRZ ;  /* 0x00000000003e7805 */ /* 0x000fe2000001ff00 */
[----:B------:R-:W-:Y:S01]  /*09a0*/  UIADD3 UR6, UR5, UR15, URZ ;  /* 0x0000000f05067290 */ /* 0x000fe2000fffe03f */
[----:B------:R-:W-:Y:S01]  /*09b0*/  CS2R R64, SRZ ;  /* 0x0000000000407805 */ /* 0x000fe2000001ff00 */
[----:B------:R-:W-:Y:S01]  /*09c0*/  ULOP3.LUT UR25, UR5, 0xf, UR15, 0xf8, !UPT ;  /* 0x0000000f05197892 */ /* 0x000fe2000f8ef80f */
[----:B------:R-:W-:Y:S01]  /*09d0*/  CS2R R66, SRZ ;  /* 0x0000000000427805 */ /* 0x000fe2000001ff00 */
[----:B------:R-:W-:Y:S01]  /*09e0*/  UIADD3 UR7, UR6, 0xf0, URZ ;  /* 0x000000f006077890 */ /* 0x000fe2000fffe03f */
[----:B------:R-:W-:Y:S01]  /*09f0*/  CS2R R68, SRZ ;  /* 0x0000000000447805 */ /* 0x000fe2000001ff00 */
[----:B-1----:R-:W1:Y:S01]  /*0a00*/  MUFU.RCP R3, R3 ;  /* 0x0000000300037308 */ /* 0x002e620000001000 */
[----:B------:R-:W-:Y:S01]  /*0a10*/  ULOP3.LUT UR8, UR25, 0xe0, URZ, 0xfc, !UPT ;  /* 0x000000e019087892 */ /* 0x000fe2000f8efc3f */
[----:B------:R-:W-:Y:S01]  /*0a20*/  CS2R R70, SRZ ;  /* 0x0000000000467805 */ /* 0x000fe2000001ff00 */
[----:B------:R-:W-:Y:S01]  /*0a30*/  UIADD3 UR9, UR6, 0xd0, URZ ;  /* 0x000000d006097890 */ /* 0x000fe2000fffe03f */
[----:B------:R-:W-:Y:S01]  /*0a40*/  CS2R R72, SRZ ;  /* 0x0000000000487805 */ /* 0x000fe2000001ff00 */
[----:B------:R-:W-:Y:S01]  /*0a50*/  ULOP3.LUT UR10, UR25, 0xc0, URZ, 0xfc, !UPT ;  /* 0x000000c0190a7892 */ /* 0x000fe2000f8efc3f */
[----:B------:R-:W-:Y:S01]  /*0a60*/  CS2R R74, SRZ ;  /* 0x00000000004a7805 */ /* 0x000fe2000001ff00 */
[----:B------:R-:W-:Y:S01]  /*0a70*/  UIADD3 UR11, UR6, 0xb0, URZ ;  /* 0x000000b0060b7890 */ /* 0x000fe2000fffe03f */
[----:B------:R-:W-:Y:S01]  /*0a80*/  CS2R R76, SRZ ;  /* 0x00000000004c7805 */ /* 0x000fe2000001ff00 */
[----:B0-----:R-:W-:Y:S01]  /*0a90*/  VIADD R8, R7, 0xffffffe ;  /* 0x0ffffffe07087836 */ /* 0x001fe20000000000 */
[----:B------:R-:W-:Y:S01]  /*0aa0*/  ULOP3.LUT UR16, UR25, 0xa0, URZ, 0xfc, !UPT ;  /* 0x000000a019107892 */ /* 0x000fe2000f8efc3f */
[----:B------:R-:W-:Y:S01]  /*0ab0*/  CS2R R78, SRZ ;  /* 0x00000000004e7805 */ /* 0x000fe2000001ff00 */
[----:B------:R-:W-:Y:S01]  /*0ac0*/  UIADD3 UR17, UR6, 0x90, URZ ;  /* 0x0000009006117890 */ /* 0x000fe2000fffe03f */
[----:B------:R0:W2:Y:S01]  /*0ad0*/  F2I.FTZ.U32.TRUNC.NTZ R9, R8 ;  /* 0x0000000800097305 */ /* 0x0000a2000021f000 */
[----:B------:R-:W-:Y:S01]  /*0ae0*/  IMAD.U32 R12, RZ, RZ, UR11 ;  /* 0x0000000bff0c7e24 */ /* 0x000fe2000f8e00ff */
[----:B------:R-:W-:Y:S01]  /*0af0*/  ULOP3.LUT UR18, UR25, 0x80, URZ, 0xfc, !UPT ;  /* 0x0000008019127892 */ /* 0x000fe2000f8efc3f */
[----:B------:R-:W-:Y:S01]  /*0b00*/  CS2R R80, SRZ ;  /* 0x0000000000507805 */ /* 0x000fe2000001ff00 */
[----:B-1----:R-:W-:Y:S01]  /*0b10*/  VIADD R4, R3, 0xffffffe ;  /* 0x0ffffffe03047836 */ /* 0x002fe20000000000 */
[----:B------:R-:W-:Y:S01]  /*0b20*/  UIADD3 UR19, UR6, 0x70, URZ ;  /* 0x0000007006137890 */ /* 0x000fe2000fffe03f */
[----:B------:R-:W-:Y:S01]  /*0b30*/  IABS R17, R12 ;  /* 0x0000000c00117213 */ /* 0x000fe20000000000 */
[----:B------:R-:W-:Y:S01]  /*0b40*/  IMAD.U32 R12, RZ, RZ, UR16 ;  /* 0x00000010ff0c7e24 */ /* 0x000fe2000f8e00ff */
[----:B------:R1:W3:Y:S01]  /*0b50*/  F2I.FTZ.U32.TRUNC.NTZ R5, R4 ;  /* 0x0000000400057305 */ /* 0x0002e2000021f000 */
[----:B0-----:R-:W-:Y:S01]  /*0b60*/  IMAD.MOV.U32 R8, RZ, RZ, RZ ;  /* 0x000000ffff087224 */ /* 0x001fe200078e00ff */
[----:B------:R-:W-:Y:S01]  /*0b70*/  ULOP3.LUT UR20, UR25, 0x60, URZ, 0xfc, !UPT ;  /* 0x0000006019147892 */ /* 0x000fe2000f8efc3f */
[----:B------:R-:W-:Y:S01]  /*0b80*/  IMAD.U32 R14, RZ, RZ, UR19 ;  /* 0x00000013ff0e7e24 */ /* 0x000fe2000f8e00ff */
[----:B------:R-:W-:Y:S01]  /*0b90*/  IABS R19, R12 ;  /* 0x0000000c00137213 */ /* 0x000fe20000000000 */
[----:B------:R-:W-:Y:S01]  /*0ba0*/  IMAD.U32 R12, RZ, RZ, UR18 ;  /* 0x00000012ff0c7e24 */ /* 0x000fe2000f8e00ff */
[----:B------:R-:W-:Y:S01]  /*0bb0*/  UIADD3 UR21, UR6, 0x50, URZ ;  /* 0x0000005006157890 */ /* 0x000fe2000fffe03f */
[----:B--2---:R-:W-:Y:S01]  /*0bc0*/  IMAD.MOV R13, RZ, RZ, -R9 ;  /* 0x000000ffff0d7224 */ /* 0x004fe200078e0a09 */
[----:B------:R-:W-:Y:S01]  /*0bd0*/  IABS R25, R14 ;  /* 0x0000000e00197213 */ /* 0x000fe20000000000 */
[----:B-1----:R-:W-:Y:S01]  /*0be0*/  IMAD.U32 R4, RZ, RZ, UR7 ;  /* 0x00000007ff047e24 */ /* 0x002fe2000f8e00ff */
[----:B------:R-:W-:Y:S01]  /*0bf0*/  IABS R23, R12 ;  /* 0x0000000c00177213 */ /* 0x000fe20000000000 */
[----:B------:R-:W-:Y:S01]  /*0c00*/  IMAD R3, R13, R2, RZ ;  /* 0x000000020d037224 */ /* 0x000fe200078e02ff */
[----:B------:R-:W-:Y:S01]  /*0c10*/  ULOP3.LUT UR22, UR25, 0x40, URZ, 0xfc, !UPT ;  /* 0x0000004019167892 */ /* 0x000fe2000f8efc3f */
[----:B------:R-:W-:Y:S01]  /*0c20*/  IMAD.U32 R16, RZ, RZ, UR20 ;  /* 0x00000014ff107e24 */ /* 0x000fe2000f8e00ff */
[----:B------:R-:W-:Y:S01]  /*0c30*/  UIADD3 UR23, UR6, 0x30, URZ ;  /* 0x0000003006177890 */ /* 0x000fe2000fffe03f */
[----:B---3--:R-:W-:Y:S01]  /*0c40*/  IMAD.MOV R7, RZ, RZ, -R5 ;  /* 0x000000ffff077224 */ /* 0x008fe200078e0a05 */
[----:B------:R-:W-:Y:S01]  /*0c50*/  ULOP3.LUT UR24, UR25, 0x20, URZ, 0xfc, !UPT ;  /* 0x0000002019187892 */ /* 0x000fe2000f8efc3f */
[----:B------:R-:W-:Y:S01]  /*0c60*/  IMAD.HI.U32 R8, R9, R3, R8 ;  /* 0x0000000309087227 */ /* 0x000fe200078e0008 */
[----:B------:R-:W-:Y:S01]  /*0c70*/  IABS R9, R4 ;  /* 0x0000000400097213 */ /* 0x000fe20000000000 */
[----:B------:R-:W-:Y:S01]  /*0c80*/  UIADD3 UR6, UR6, 0x10, URZ ;  /* 0x0000001006067890 */ /* 0x000fe2000fffe03f */
[----:B------:R-:W-:Y:S01]  /*0c90*/  IABS R27, R16 ;  /* 0x00000010001b7213 */ /* 0x000fe20000000000 */
[----:B------:R-:W-:Y:S01]  /*0ca0*/  IMAD.MOV.U32 R3, RZ, RZ, R7 ;  /* 0x000000ffff037224 */ /* 0x000fe200078e0007 */
[----:B------:R-:W-:Y:S01]  /*0cb0*/  CS2R R82, SRZ ;  /* 0x0000000000527805 */ /* 0x000fe2000001ff00 */
[----:B------:R-:W-:Y:S01]  /*0cc0*/  IMAD.MOV.U32 R4, RZ, RZ, RZ ;  /* 0x000000ffff047224 */ /* 0x000fe200078e00ff */
[----:B------:R-:W-:Y:S01]  /*0cd0*/  CS2R R84, SRZ ;  /* 0x0000000000547805 */ /* 0x000fe2000001ff00 */
[----:B------:R-:W-:Y:S01]  /*0ce0*/  IMAD R3, R3, R0, RZ ;  /* 0x0000000003037224 */ /* 0x000fe200078e02ff */
[----:B------:R-:W-:Y:S01]  /*0cf0*/  CS2R R86, SRZ ;  /* 0x0000000000567805 */ /* 0x000fe2000001ff00 */
[----:B------:R-:W-:-:S02]  /*0d00*/  IMAD.U32 R7, RZ, RZ, UR8 ;  /* 0x00000008ff077e24 */ /* 0x000fc4000f8e00ff */
[----:B------:R-:W-:-:S04]  /*0d10*/  IMAD.HI.U32 R4, R5, R3, R4 ;  /* 0x0000000305047227 */ /* 0x000fc800078e0004 */
[----:B------:R-:W-:-:S04]  /*0d20*/  IMAD.HI.U32 R8, R8, R39, RZ ;  /* 0x0000002708087227 */ /* 0x000fc800078e00ff */
[----:B------:R-:W-:Y:S01]  /*0d30*/  IMAD.MOV.U32 R5, RZ, RZ, R9 ;  /* 0x000000ffff057224 */ /* 0x000fe200078e0009 */
[----:B------:R-:W-:Y:S01]  /*0d40*/  IABS R9, R7 ;  /* 0x0000000700097213 */ /* 0x000fe20000000000 */
[----:B------:R-:W-:Y:S02]  /*0d50*/  IMAD.U32 R7, RZ, RZ, UR9 ;  /* 0x00000009ff077e24 */ /* 0x000fe4000f8e00ff */
[----:B------:R-:W-:Y:S02]  /*0d60*/  IMAD.MOV R8, RZ, RZ, -R8 ;  /* 0x000000ffff087224 */ /* 0x000fe400078e0a08 */
[----:B------:R-:W-:Y:S01]  /*0d70*/  IMAD.HI.U32 R3, R4, R5, RZ ;  /* 0x0000000504037227 */ /* 0x000fe200078e00ff */
[----:B------:R-:W-:-:S03]  /*0d80*/  IABS R13, R7 ;  /* 0x00000007000d7213 */ /* 0x000fc60000000000 */
[C---:B------:R-:W-:Y:S02]  /*0d90*/  IMAD R39, R2.reuse, R8, R39 ;  /* 0x0000000802277224 */ /* 0x040fe400078e0227 */
[----:B------:R-:W-:Y:S02]  /*0da0*/  IMAD.U32 R8, RZ, RZ, UR10 ;  /* 0x0000000aff087e24 */ /* 0x000fe4000f8e00ff */
[----:B------:R-:W-:Y:S01]  /*0db0*/  IMAD.MOV R7, RZ, RZ, -R3 ;  /* 0x000000ffff077224 */ /* 0x000fe200078e0a03 */
[----:B------:R-:W-:Y:S01]  /*0dc0*/  ISETP.GT.U32.AND P2, PT, R2, R39, PT ;  /* 0x000000270200720c */ /* 0x000fe20003f44070 */
[----:B------:R-:W-:Y:S01]  /*0dd0*/  IMAD.HI.U32 R3, R4, R9, RZ ;  /* 0x0000000904037227 */ /* 0x000fe200078e00ff */
[----:B------:R-:W-:-:S03]  /*0de0*/  IABS R15, R8 ;  /* 0x00000008000f7213 */ /* 0x000fc60000000000 */
[----:B------:R-:W-:Y:S02]  /*0df0*/  IMAD R5, R0, R7, R5 ;  /* 0x0000000700057224 */ /* 0x000fe400078e0205 */
[----:B------:R-:W-:Y:S02]  /*0e00*/  IMAD.MOV R7, RZ, RZ, -R3 ;  /* 0x000000ffff077224 */ /* 0x000fe400078e0a03 */
[----:B------:R-:W-:Y:S01]  /*0e10*/  IMAD.HI.U32 R3, R4, R13, RZ ;  /* 0x0000000d04037227 */ /* 0x000fe200078e00ff */
[----:B------:R-:W-:-:S03]  /*0e20*/  ISETP.GT.U32.AND P3, PT, R0, R5, PT ;  /* 0x000000050000720c */ /* 0x000fc60003f64070 */
[----:B------:R-:W-:Y:S02]  /*0e30*/  IMAD R7, R0, R7, R9 ;  /* 0x0000000700077224 */ /* 0x000fe400078e0209 */
[----:B------:R-:W-:-:S03]  /*0e40*/  IMAD.HI.U32 R8, R4, R15, RZ ;  /* 0x0000000f04087227 */ /* 0x000fc600078e00ff */
[----:B------:R-:W-:Y:S01]  /*0e50*/  ISETP.GT.U32.AND P6, PT, R0, R7, PT ;  /* 0x000000070000720c */ /* 0x000fe20003fc4070 */
[----:B------:R-:W-:Y:S02]  /*0e60*/  IMAD.MOV R9, RZ, RZ, -R3 ;  /* 0x000000ffff097224 */ /* 0x000fe400078e0a03 */
[----:B------:R-:W-:-:S04]  /*0e70*/  IMAD.HI.U32 R3, R4, R17, RZ ;  /* 0x0000001104037227 */ /* 0x000fc800078e00ff */
[----:B------:R-:W-:Y:S02]  /*0e80*/  IMAD.MOV R8, RZ, RZ, -R8 ;  /* 0x000000ffff087224 */ /* 0x000fe400078e0a08 */
[----:B------:R-:W-:Y:S02]  /*0e90*/  IMAD.MOV R3, RZ, RZ, -R3 ;  /* 0x000000ffff037224 */ /* 0x000fe400078e0a03 */
[C---:B------:R-:W-:Y:S02]  /*0ea0*/  IMAD R9, R0.reuse, R9, R13 ;  /* 0x0000000900097224 */ /* 0x040fe400078e020d */
[C---:B------:R-:W-:Y:S02]  /*0eb0*/  IMAD R13, R0.reuse, R8, R15 ;  /* 0x00000008000d7224 */ /* 0x040fe400078e020f */
[C---:B------:R-:W-:Y:S01]  /*0ec0*/  IMAD R15, R0.reuse, R3, R17 ;  /* 0x00000003000f7224 */ /* 0x040fe200078e0211 */
[C---:B------:R-:W-:Y:S01]  /*0ed0*/  ISETP.GT.U32.AND P0, PT, R0.reuse, R9, PT ;  /* 0x000000090000720c */ /* 0x040fe20003f04070 */
[----:B------:R-:W-:Y:S01]  /*0ee0*/  IMAD.U32 R8, RZ, RZ, UR17 ;  /* 0x00000011ff087e24 */ /* 0x000fe2000f8e00ff */
[----:B------:R-:W-:Y:S01]  /*0ef0*/  ISETP.GT.U32.AND P4, PT, R0, R13, PT ;  /* 0x0000000d0000720c */ /* 0x000fe20003f84070 */
[----:B------:R-:W-:Y:S01]  /*0f00*/  IMAD.HI.U32 R3, R4, R19, RZ ;  /* 0x0000001304037227 */ /* 0x000fe200078e00ff */
[----:B------:R-:W-:-:S02]  /*0f10*/  ISETP.GT.U32.AND P5, PT, R0, R15, PT ;  /* 0x0000000f0000720c */ /* 0x000fc40003fa4070 */
[----:B------:R-:W-:Y:S01]  /*0f20*/  IABS R21, R8 ;  /* 0x0000000800157213 */ /* 0x000fe20000000000 */
[----:B------:R-:W-:Y:S02]  /*0f30*/  IMAD.MOV R3, RZ, RZ, -R3 ;  /* 0x000000ffff037224 */ /* 0x000fe400078e0a03 */
[----:B------:R-:W-:-:S04]  /*0f40*/  IMAD.HI.U32 R8, R4, R23, RZ ;  /* 0x0000001704087227 */ /* 0x000fc800078e00ff */
[----:B------:R-:W-:Y:S02]  /*0f50*/  IMAD R17, R0, R3, R19 ;  /* 0x0000000300117224 */ /* 0x000fe400078e0213 */
[----:B------:R-:W-:-:S04]  /*0f60*/  IMAD.HI.U32 R3, R4, R21, RZ ;  /* 0x0000001504037227 */ /* 0x000fc800078e00ff */
[----:B------:R-:W-:-:S04]  /*0f70*/  IMAD.HI.U32 R12, R4, R25, RZ ;  /* 0x00000019040c7227 */ /* 0x000fc800078e00ff */
[----:B------:R-:W-:Y:S02]  /*0f80*/  IMAD.MOV R3, RZ, RZ, -R3 ;  /* 0x000000ffff037224 */ /* 0x000fe400078e0a03 */
[----:B------:R-:W-:-:S04]  /*0f90*/  IMAD.HI.U32 R14, R4, R27, RZ ;  /* 0x0000001b040e7227 */ /* 0x000fc800078e00ff */
[----:B------:R-:W-:Y:S02]  /*0fa0*/  IMAD.MOV R8, RZ, RZ, -R8 ;  /* 0x000000ffff087224 */ /* 0x000fe400078e0a08 */
[----:B------:R-:W-:Y:S02]  /*0fb0*/  IMAD.MOV R12, RZ, RZ, -R12 ;  /* 0x000000ffff0c7224 */ /* 0x000fe400078e0a0c */
[C---:B------:R-:W-:Y:S02]  /*0fc0*/  IMAD R19, R0.reuse, R3, R21 ;  /* 0x0000000300137224 */ /* 0x040fe400078e0215 */
[----:B------:R-:W-:Y:S02]  /*0fd0*/  IMAD.MOV R14, RZ, RZ, -R14 ;  /* 0x000000ffff0e7224 */ /* 0x000fe400078e0a0e */
[----:B------:R-:W-:Y:S02]  /*0fe0*/  IMAD.U32 R3, RZ, RZ, UR21 ;  /* 0x00000015ff037e24 */ /* 0x000fe4000f8e00ff */
[----:B------:R-:W-:-:S02]  /*0ff0*/  IMAD R21, R0, R8, R23 ;  /* 0x0000000800157224 */ /* 0x000fc400078e0217 */
[C---:B------:R-:W-:Y:S02]  /*1000*/  IMAD R23, R0.reuse, R12, R25 ;  /* 0x0000000c00177224 */ /* 0x040fe400078e0219 */
[C---:B------:R-:W-:Y:S01]  /*1010*/  IMAD R25, R0.reuse, R14, R27 ;  /* 0x0000000e00197224 */ /* 0x040fe200078e021b */
[----:B------:R-:W-:Y:S01]  /*1020*/  IABS R27, R3 ;  /* 0x00000003001b7213 */ /* 0x000fe20000000000 */
[----:B------:R-:W-:Y:S02]  /*1030*/  IMAD.U32 R3, RZ, RZ, UR25 ;  /* 0x00000019ff037e24 */ /* 0x000fe4000f8e00ff */
[----:B------:R-:W-:Y:S01]  /*1040*/  @!P2 IMAD.IADD R39, R39, 0x1, -R2 ;  /* 0x000000012727a824 */ /* 0x000fe200078e0a02 */
[----:B------:R-:W-:Y:S01]  /*1050*/  ISETP.GT.U32.AND P2, PT, R0, R17, PT ;  /* 0x000000110000720c */ /* 0x000fe20003f44070 */
[----:B------:R-:W-:Y:S01]  /*1060*/  IMAD.U32 R8, RZ, RZ, UR22 ;  /* 0x00000016ff087e24 */ /* 0x000fe2000f8e00ff */
[----:B------:R-:W-:Y:S01]  /*1070*/  IABS R37, R3 ;  /* 0x0000000300257213 */ /* 0x000fe20000000000 */
[----:B------:R-:W-:-:S03]  /*1080*/  IMAD.HI.U32 R3, R4, R27, RZ ;  /* 0x0000001b04037227 */ /* 0x000fc600078e00ff */
[----:B------:R-:W-:Y:S01]  /*1090*/  IABS R29, R8 ;  /* 0x00000008001d7213 */ /* 0x000fe20000000000 */
[----:B------:R-:W-:Y:S02]  /*10a0*/  IMAD.MOV R12, RZ, RZ, -R3 ;  /* 0x000000ffff0c7224 */ /* 0x000fe400078e0a03 */
[----:B------:R-:W-:-:S04]  /*10b0*/  IMAD.HI.U32 R3, R4, R37, RZ ;  /* 0x0000002504037227 */ /* 0x000fc800078e00ff */
[C---:B------:R-:W-:Y:S02]  /*10c0*/  IMAD R27, R0.reuse, R12, R27 ;  /* 0x0000000c001b7224 */ /* 0x040fe400078e021b */
[----:B------:R-:W-:Y:S02]  /*10d0*/  IMAD.MOV R12, RZ, RZ, -R3 ;  /* 0x000000ffff0c7224 */ /* 0x000fe400078e0a03 */
[--C-:B------:R-:W-:Y:S02]  /*10e0*/  @!P3 IMAD.IADD R5, R5, 0x1, -R0.reuse ;  /* 0x000000010505b824 */ /* 0x100fe400078e0a00 */
[C---:B------:R-:W-:Y:S02]  /*10f0*/  IMAD R37, R0.reuse, R12, R37 ;  /* 0x0000000c00257224 */ /* 0x040fe400078e0225 */
[----:B------:R-:W-:Y:S02]  /*1100*/  IMAD.U32 R8, RZ, RZ, UR23 ;  /* 0x00000017ff087e24 */ /* 0x000fe4000f8e00ff */
[--C-:B------:R-:W-:Y:S01]  /*1110*/  @!P0 IMAD.IADD R9, R9, 0x1, -R0.reuse ;  /* 0x0000000109098824 */ /* 0x100fe200078e0a00 */
[C---:B------:R-:W-:Y:S01]  /*1120*/  ISETP.GT.U32.AND P1, PT, R0.reuse, R37, PT ;  /* 0x000000250000720c */ /* 0x040fe20003f24070 */
[--C-:B------:R-:W-:Y:S01]  /*1130*/  @!P4 IMAD.IADD R13, R13, 0x1, -R0.reuse ;  /* 0x000000010d0dc824 */ /* 0x100fe200078e0a00 */
[----:B------:R-:W-:Y:S01]  /*1140*/  IABS R31, R8 ;  /* 0x00000008001f7213 */ /* 0x000fe20000000000 */
[----:B------:R-:W-:Y:S01]  /*1150*/  IMAD.U32 R14, RZ, RZ, UR24 ;  /* 0x00000018ff0e7e24 */ /* 0x000fe2000f8e00ff */
[C---:B------:R-:W-:Y:S01]  /*1160*/  ISETP.GT.U32.AND P0, PT, R0.reuse, R5, PT ;  /* 0x000000050000720c */ /* 0x040fe20003f04070 */
[--C-:B------:R-:W-:Y:S01]  /*1170*/  @!P6 IMAD.IADD R7, R7, 0x1, -R0.reuse ;  /* 0x000000010707e824 */ /* 0x100fe200078e0a00 */
[C---:B------:R-:W-:Y:S01]  /*1180*/  ISETP.GT.U32.AND P6, PT, R0.reuse, R13, PT ;  /* 0x0000000d0000720c */ /* 0x040fe20003fc4070 */
[--C-:B------:R-:W-:Y:S01]  /*1190*/  @!P5 IMAD.IADD R15, R15, 0x1, -R0.reuse ;  /* 0x000000010f0fd824 */ /* 0x100fe200078e0a00 */
[----:B------:R-:W-:Y:S01]  /*11a0*/  ISETP.GT.U32.AND P5, PT, R0, R9, PT ;  /* 0x000000090000720c */ /* 0x000fe20003fa4070 */
[----:B------:R-:W-:Y:S01]  /*11b0*/  @!P2 IMAD.IADD R17, R17, 0x1, -R0 ;  /* 0x000000011111a824 */ /* 0x000fe200078e0a00 */
[----:B------:R-:W-:Y:S01]  /*11c0*/  IABS R33, R14 ;  /* 0x0000000e00217213 */ /* 0x000fe20000000000 */
[----:B------:R-:W-:Y:S01]  /*11d0*/  IMAD.HI.U32 R8, R4, R29, RZ ;  /* 0x0000001d04087227 */ /* 0x000fe200078e00ff */
[----:B------:R-:W-:-:S02]  /*11e0*/  ISETP.GT.U32.AND P4, PT, R0, R7, PT ;  /* 0x000000070000720c */ /* 0x000fc40003f84070 */
[----:B------:R-:W-:Y:S01]  /*11f0*/  ISETP.GT.U32.AND P2, PT, R0, R17, PT ;  /* 0x000000110000720c */ /* 0x000fe20003f44070 */
[----:B------:R-:W-:Y:S01]  /*1200*/  @!P1 IMAD.IADD R37, R37, 0x1, -R0 ;  /* 0x0000000125259824 */ /* 0x000fe200078e0a00 */
[----:B------:R-:W-:Y:S01]  /*1210*/  ISETP.GT.U32.AND P1, PT, R2, R39, PT ;  /* 0x000000270200720c */ /* 0x000fe20003f24070 */
[----:B------:R-:W-:Y:S02]  /*1220*/  IMAD.MOV R8, RZ, RZ, -R8 ;  /* 0x000000ffff087224 */ /* 0x000fe400078e0a08 */
[----:B------:R-:W-:Y:S01]  /*1230*/  IMAD.HI.U32 R3, R4, R31, RZ ;  /* 0x0000001f04037227 */ /* 0x000fe200078e00ff */
[----:B------:R-:W-:-:S03]  /*1240*/  ISETP.GT.U32.AND P3, PT, R0, R37, PT ;  /* 0x000000250000720c */ /* 0x000fc60003f64070 */
[----:B------:R-:W-:Y:S02]  /*1250*/  IMAD.U32 R14, RZ, RZ, UR6 ;  /* 0x00000006ff0e7e24 */ /* 0x000fe4000f8e00ff */
[C---:B------:R-:W-:Y:S02]  /*1260*/  IMAD R29, R0.reuse, R8, R29 ;  /* 0x00000008001d7224 */ /* 0x040fe400078e021d */
[----:B------:R-:W-:Y:S01]  /*1270*/  IMAD.MOV R8, RZ, RZ, -R3 ;  /* 0x000000ffff087224 */ /* 0x000fe200078e0a03 */
[----:B------:R-:W-:Y:S01]  /*1280*/  IABS R35, R14 ;  /* 0x0000000e00237213 */ /* 0x000fe20000000000 */
[----:B------:R-:W-:Y:S01]  /*1290*/  @!P1 IMAD.IADD R39, R39, 0x1, -R2 ;  /* 0x0000000127279824 */ /* 0x000fe200078e0a02 */
[C---:B------:R-:W-:Y:S01]  /*12a0*/  ISETP.GT.U32.AND P1, PT, R0.reuse, R15, PT ;  /* 0x0000000f0000720c */ /* 0x040fe20003f24070 */
[C---:B------:R-:W-:Y:S02]  /*12b0*/  IMAD R31, R0.reuse, R8, R31 ;  /* 0x00000008001f7224 */ /* 0x040fe400078e021f */
[--C-:B------:R-:W-:Y:S01]  /*12c0*/  @!P3 IMAD.IADD R37, R37, 0x1, -R0.reuse ;  /* 0x000000012525b824 */ /* 0x100fe200078e0a00 */
[C---:B------:R-:W-:Y:S01]  /*12d0*/  ISETP.GT.U32.AND P3, PT, R0.reuse, R19, PT ;  /* 0x000000130000720c */ /* 0x040fe20003f64070 */
[--C-:B------:R-:W-:Y:S01]  /*12e0*/  @!P5 IMAD.IADD R9, R9, 0x1, -R0.reuse ;  /* 0x000000010909d824 */ /* 0x100fe200078e0a00 */
[C---:B------:R-:W-:Y:S01]  /*12f0*/  ISETP.GT.U32.AND P5, PT, R0.reuse, R23, PT ;  /* 0x000000170000720c */ /* 0x040fe20003fa4070 */
[----:B------:R-:W-:Y:S01]  /*1300*/  @!P6 IMAD.IADD R13, R13, 0x1, -R0 ;  /* 0x000000010d0de824 */ /* 0x000fe200078e0a00 */
[----:B------:R-:W-:Y:S01]  /*1310*/  ISETP.GT.U32.AND P6, PT, R0, R25, PT ;  /* 0x000000190000720c */ /* 0x000fe20003fc4070 */
[----:B------:R-:W-:-:S04]  /*1320*/  IMAD.HI.U32 R3, R4, R33, RZ ;  /* 0x0000002104037227 */ /* 0x000fc800078e00ff */
[----:B------:R-:W-:-:S04]  /*1330*/  IMAD.HI.U32 R4, R4, R35, RZ ;  /* 0x0000002304047227 */ /* 0x000fc800078e00ff */
[--C-:B------:R-:W-:Y:S01]  /*1340*/  @!P4 IMAD.IADD R7, R7, 0x1, -R0.reuse ;  /* 0x000000010707c824 */ /* 0x100fe200078e0a00 */
[C---:B------:R-:W-:Y:S01]  /*1350*/  ISETP.GT.U32.AND P4, PT, R0.reuse, R21, PT ;  /* 0x000000150000720c */ /* 0x040fe20003f84070 */
[--C-:B------:R-:W-:Y:S01]  /*1360*/  @!P2 IMAD.IADD R17, R17, 0x1, -R0.reuse ;  /* 0x000000011111a824 */ /* 0x100fe200078e0a00 */
[C---:B------:R-:W-:Y:S01]  /*1370*/  ISETP.GT.U32.AND P2, PT, R0.reuse, R29, PT ;  /* 0x0000001d0000720c */ /* 0x040fe20003f44070 */
[----:B------:R-:W-:Y:S01]  /*1380*/  @!P3 IMAD.IADD R19, R19, 0x1, -R0 ;  /* 0x000000011313b824 */ /* 0x000fe200078e0a00 */
[C---:B------:R-:W-:Y:S01]  /*1390*/  ISETP.GT.U32.AND P3, PT, R0.reuse, R31, PT ;  /* 0x0000001f0000720c */ /* 0x040fe20003f64070 */
[----:B------:R-:W-:Y:S02]  /*13a0*/  IMAD.MOV R4, RZ, RZ, -R4 ;  /* 0x000000ffff047224 */ /* 0x000fe400078e0a04 */
[----:B------:R-:W-:Y:S02]  /*13b0*/  IMAD.MOV R3, RZ, RZ, -R3 ;  /* 0x000000ffff037224 */ /* 0x000fe400078e0a03 */
[----:B------:R-:W-:-:S02]  /*13c0*/  IMAD R35, R0, R4, R35 ;  /* 0x0000000400237224 */ /* 0x000fc400078e0223 */
[C---:B------:R-:W-:Y:S01]  /*13d0*/  IMAD R33, R0.reuse, R3, R33 ;  /* 0x0000000300217224 */ /* 0x040fe200078e0221 */
[----:B------:R-:W-:Y:S01]  /*13e0*/  SHF.R.S32.HI R3, RZ, 0x1f, R6 ;  /* 0x0000001fff037819 */ /* 0x000fe20000011406 */
[--C-:B------:R-:W-:Y:S01]  /*13f0*/  @!P1 IMAD.IADD R15, R15, 0x1, -R0.reuse ;  /* 0x000000010f0f9824 */ /* 0x100fe200078e0a00 */
[C---:B------:R-:W-:Y:S01]  /*1400*/  ISETP.GT.U32.AND P1, PT, R0.reuse, R27, PT ;  /* 0x0000001b0000720c */ /* 0x040fe20003f24070 */
        /* <DEDUP_REMOVED lines=9> */
[----:B------:R-:W-:Y:S01]  /*14a0*/  ISETP.GT.U32.AND P3, PT, R0, R25, PT ;  /* 0x000000190000720c */ /* 0x000fe20003f64070 */
[--C-:B------:R-:W-:Y:S01]  /*14b0*/  @!P0 IMAD.IADD R5, R5, 0x1, -R0.reuse ;  /* 0x0000000105058824 */ /* 0x100fe200078e0a00 */
[----:B------:R-:W-:Y:S01]  /*14c0*/  ISETP.GE.AND P0, PT, R18, RZ, PT ;  /* 0x000000ff1200720c */ /* 0x000fe20003f06270 */
[--C-:B------:R-:W-:Y:S01]  /*14d0*/  @!P1 IMAD.IADD R27, R27, 0x1, -R0.reuse ;  /* 0x000000011b1b9824 */ /* 0x100fe200078e0a00 */
[C---:B------:R-:W-:Y:S01]  /*14e0*/  ISETP.GT.U32.AND P1, PT, R0.reuse, R21, PT ;  /* 0x000000150000720c */ /* 0x040fe20003f24070 */
[--C-:B------:R-:W-:Y:S01]  /*14f0*/  @!P5 IMAD.IADD R35, R35, 0x1, -R0.reuse ;  /* 0x000000012323d824 */ /* 0x100fe200078e0a00 */
[C---:B------:R-:W-:Y:S01]  /*1500*/  ISETP.GT.U32.AND P5, PT, R0.reuse, R29, PT ;  /* 0x0000001d0000720c */ /* 0x040fe20003fa4070 */
[--C-:B------:R-:W-:Y:S01]  /*1510*/  @!P6 IMAD.IADD R19, R19, 0x1, -R0.reuse ;  /* 0x000000011313e824 */ /* 0x100fe200078e0a00 */
[----:B------:R-:W-:Y:S01]  /*1520*/  LEA.HI R6, R3, R6, RZ, 0x5 ;  /* 0x0000000603067211 */ /* 0x000fe200078f28ff */
[--C-:B------:R-:W-:Y:S01]  /*1530*/  @!P4 IMAD.IADD R33, R33, 0x1, -R0.reuse ;  /* 0x000000012121c824 */ /* 0x100fe200078e0a00 */
[C---:B------:R-:W-:Y:S01]  /*1540*/  ISETP.GT.U32.AND P4, PT, R0.reuse, R27, PT ;  /* 0x0000001b0000720c */ /* 0x040fe20003f84070 */
[--C-:B------:R-:W-:Y:S01]  /*1550*/  @!P2 IMAD.IADD R23, R23, 0x1, -R0.reuse ;  /* 0x000000011717a824 */ /* 0x100fe200078e0a00 */
[----:B------:R-:W-:Y:S01]  /*1560*/  ISETP.GT.U32.AND P2, PT, R0, R35, PT ;  /* 0x000000230000720c */ /* 0x000fe20003f44070 */
[--C-:B------:R-:W-:Y:S01]  /*1570*/  @!P3 IMAD.IADD R25, R25, 0x1, -R0.reuse ;  /* 0x000000011919b824 */ /* 0x100fe200078e0a00 */
[----:B------:R-:W-:Y:S01]  /*1580*/  ISETP.NE.AND P3, PT, R10, RZ, PT ;  /* 0x000000ff0a00720c */ /* 0x000fe20003f65270 */
[----:B------:R-:W-:Y:S01]  /*1590*/  @!P0 IMAD.MOV R39, RZ, RZ, -R39 ;  /* 0x000000ffff278224 */ /* 0x000fe200078e0a27 */
[----:B------:R-:W-:Y:S01]  /*15a0*/  ISETP.LE.AND P0, PT, RZ, UR9, PT ;  /* 0x00000009ff007c0c */ /* 0x000fe2000bf03270 */
[--C-:B------:R-:W-:Y:S01]  /*15b0*/  @!P1 IMAD.IADD R21, R21, 0x1, -R0.reuse ;  /* 0x0000000115159824 */ /* 0x100fe200078e0a00 */
[C---:B------:R-:W-:Y:S01]  /*15c0*/  ISETP.GT.U32.AND P6, PT, R0.reuse, R33, PT ;  /* 0x000000210000720c */ /* 0x040fe20003fc4070 */
[--C-:B------:R-:W-:Y:S01]  /*15d0*/  @!P5 IMAD.IADD R29, R29, 0x1, -R0.reuse ;  /* 0x000000011d1dd824 */ /* 0x100fe200078e0a00 */
[----:B------:R-:W-:Y:S01]  /*15e0*/  ISETP.LE.AND P5, PT, RZ, UR8, PT ;  /* 0x00000008ff007c0c */ /* 0x000fe2000bfa3270 */
[----:B------:R-:W-:Y:S01]  /*15f0*/  IMAD.SHL.U32 R2, R93, 0x20, RZ ;  /* 0x000000205d027824 */ /* 0x000fe200078e00ff */
[----:B------:R-:W-:Y:S01]  /*1600*/  ISETP.GT.U32.AND P1, PT, R0, R31, PT ;  /* 0x0000001f0000720c */ /* 0x000fe20003f24070 */
[--C-:B------:R-:W-:Y:S01]  /*1610*/  @!P4 IMAD.IADD R27, R27, 0x1, -R0.reuse ;  /* 0x000000011b1bc824 */ /* 0x100fe200078e0a00 */
[----:B------:R-:W-:Y:S01]  /*1620*/  ISETP.LE.AND P4, PT, RZ, UR7, PT ;  /* 0x00000007ff007c0c */ /* 0x000fe2000bf83270 */
[--C-:B------:R-:W-:Y:S01]  /*1630*/  @!P2 IMAD.IADD R35, R35, 0x1, -R0.reuse ;  /* 0x000000012323a824 */ /* 0x100fe200078e0a00 */
[----:B------:R-:W-:Y:S01]  /*1640*/  ISETP.LE.AND P2, PT, RZ, UR10, PT ;  /* 0x0000000aff007c0c */ /* 0x000fe2000bf43270 */
[----:B------:R0:W-:Y:S01]  /*1650*/  STL [R1+0xc], R2 ;  /* 0x00000c0201007387 */ /* 0x0001e20000100800 */
[----:B------:R-:W-:Y:S01]  /*1660*/  @!P3 LOP3.LUT R39, RZ, R10, RZ, 0x33, !PT ;  /* 0x0000000aff27b212 */ /* 0x000fe200078e33ff */
[----:B------:R-:W-:Y:S01]  /*1670*/  @!P0 IMAD.MOV R9, RZ, RZ, -R9 ;  /* 0x000000ffff098224 */ /* 0x000fe200078e0a09 */
[----:B------:R-:W-:Y:S01]  /*1680*/  ISETP.LE.AND P3, PT, RZ, UR11, PT ;  /* 0x0000000bff007c0c */ /* 0x000fe2000bf63270 */
[--C-:B------:R-:W-:Y:S01]  /*1690*/  @!P6 IMAD.IADD R33, R33, 0x1, -R0.reuse ;  /* 0x000000012121e824 */ /* 0x100fe200078e0a00 */
[----:B------:R-:W-:Y:S01]  /*16a0*/  ISETP.LE.AND P0, PT, RZ, UR18, PT ;  /* 0x00000012ff007c0c */ /* 0x000fe2000bf03270 */
[----:B------:R-:W-:Y:S01]  /*16b0*/  @!P5 IMAD.MOV R7, RZ, RZ, -R7 ;  /* 0x000000ffff07d224 */ /* 0x000fe200078e0a07 */
[----:B------:R-:W-:Y:S01]  /*16c0*/  ISETP.LE.AND P5, PT, RZ, UR17, PT ;  /* 0x00000011ff007c0c */ /* 0x000fe2000bfa3270 */
[----:B------:R-:W-:Y:S01]  /*16d0*/  @!P1 IMAD.IADD R31, R31, 0x1, -R0 ;  /* 0x000000011f1f9824 */ /* 0x000fe200078e0a00 */
[----:B------:R-:W-:Y:S01]  /*16e0*/  ISETP.LE.AND P6, PT, RZ, UR25, PT ;  /* 0x00000019ff007c0c */ /* 0x000fe2000bfc3270 */
[----:B------:R-:W-:Y:S01]  /*16f0*/  @!P4 IMAD.MOV R5, RZ, RZ, -R5 ;  /* 0x000000ffff05c224 */ /* 0x000fe200078e0a05 */
[----:B------:R-:W-:Y:S01]  /*1700*/  ISETP.LE.AND P4, PT, RZ, UR16, PT ;  /* 0x00000010ff007c0c */ /* 0x000fe2000bf83270 */
[----:B------:R-:W-:Y:S01]  /*1710*/  @!P2 IMAD.MOV R13, RZ, RZ, -R13 ;  /* 0x000000ffff0da224 */ /* 0x000fe200078e0a0d */
[----:B------:R-:W-:Y:S01]  /*1720*/  ISETP.LE.AND P2, PT, RZ, UR19, PT ;  /* 0x00000013ff007c0c */ /* 0x000fe2000bf43270 */
[----:B------:R-:W-:Y:S01]  /*1730*/  ULDC.64 UR10, c[0x0][0x218] ;  /* 0x00008600000a7ab9 */ /* 0x000fe20000000a00 */
[----:B------:R-:W-:Y:S01]  /*1740*/  ISETP.NE.AND P1, PT, R11, RZ, PT ;  /* 0x000000ff0b00720c */ /* 0x000fe20003f25270 */
[----:B------:R-:W-:Y:S01]  /*1750*/  @!P3 IMAD.MOV R15, RZ, RZ, -R15 ;  /* 0x000000ffff0fb224 */ /* 0x000fe200078e0a0f */
[----:B------:R-:W-:Y:S01]  /*1760*/  ISETP.LE.AND P3, PT, RZ, UR20, PT ;  /* 0x00000014ff007c0c */ /* 0x000fe2000bf63270 */
[----:B------:R-:W-:Y:S01]  /*1770*/  @!P0 IMAD.MOV R21, RZ, RZ, -R21 ;  /* 0x000000ffff158224 */ /* 0x000fe200078e0a15 */
[----:B------:R-:W-:Y:S01]  /*1780*/  ISETP.LE.AND P0, PT, RZ, UR23, PT ;  /* 0x00000017ff007c0c */ /* 0x000fe2000bf03270 */
[----:B------:R-:W-:Y:S01]  /*1790*/  @!P5 IMAD.MOV R19, RZ, RZ, -R19 ;  /* 0x000000ffff13d224 */ /* 0x000fe200078e0a13 */
[----:B------:R-:W-:Y:S01]  /*17a0*/  ISETP.LE.AND P5, PT, RZ, UR22, PT ;  /* 0x00000016ff007c0c */ /* 0x000fe2000bfa3270 */
[----:B------:R-:W-:Y:S01]  /*17b0*/  @!P6 IMAD.MOV R37, RZ, RZ, -R37 ;  /* 0x000000ffff25e224 */ /* 0x000fe200078e0a25 */
[----:B------:R-:W-:Y:S01]  /*17c0*/  LOP3.LUT R0, RZ, R11, RZ, 0x33, !PT ;  /* 0x0000000bff007212 */ /* 0x000fe200078e33ff */
[----:B------:R-:W-:Y:S01]  /*17d0*/  @!P4 IMAD.MOV R17, RZ, RZ, -R17 ;  /* 0x000000ffff11c224 */ /* 0x000fe200078e0a11 */
[----:B------:R-:W-:Y:S01]  /*17e0*/  ISETP.LE.AND P4, PT, RZ, UR21, PT ;  /* 0x00000015ff007c0c */ /* 0x000fe2000bf83270 */
[----:B------:R-:W-:Y:S01]  /*17f0*/  @!P2 IMAD.MOV R23, RZ, RZ, -R23 ;  /* 0x000000ffff17a224 */ /* 0x000fe200078e0a17 */
[----:B------:R-:W-:Y:S01]  /*1800*/  ISETP.LE.AND P2, PT, RZ, UR24, PT ;  /* 0x00000018ff007c0c */ /* 0x000fe2000bf43270 */
[----:B------:R-:W-:Y:S01]  /*1810*/  ULDC UR7, c[0x0][0x234] ;  /* 0x00008d0000077ab9 */ /* 0x000fe20000000800 */
[C---:B------:R-:W-:Y:S01]  /*1820*/  SEL R7, R0.reuse, R7, !P1 ;  /* 0x0000000700077207 */ /* 0x040fe20004800000 */
[----:B------:R-:W-:Y:S01]  /*1830*/  @!P3 IMAD.MOV R25, RZ, RZ, -R25 ;  /* 0x000000ffff19b224 */ /* 0x000fe200078e0a19 */
[----:B------:R-:W-:Y:S01]  /*1840*/  ISETP.LE.AND P3, PT, RZ, UR6, PT ;  /* 0x00000006ff007c0c */ /* 0x000fe2000bf63270 */
[----:B------:R-:W-:Y:S01]  /*1850*/  ULDC UR6, c[0x0][0x240] ;  /* 0x0000900000067ab9 */ /* 0x000fe20000000800 */
[C---:B------:R-:W-:Y:S01]  /*1860*/  SEL R13, R0.reuse, R13, !P1 ;  /* 0x0000000d000d7207 */ /* 0x040fe20004800000 */
[----:B------:R-:W-:Y:S01]  /*1870*/  @!P5 IMAD.MOV R29, RZ, RZ, -R29 ;  /* 0x000000ffff1dd224 */ /* 0x000fe200078e0a1d */
[C---:B------:R-:W-:Y:S01]  /*1880*/  SEL R19, R0.reuse, R19, !P1 ;  /* 0x0000001300137207 */ /* 0x040fe20004800000 */
[----:B------:R-:W-:Y:S01]  /*1890*/  @!P0 IMAD.MOV R31, RZ, RZ, -R31 ;  /* 0x000000ffff1f8224 */ /* 0x000fe200078e0a1f */
[----:B------:R-:W-:Y:S01]  /*18a0*/  SEL R23, R0, R23, !P1 ;  /* 0x0000001700177207 */ /* 0x000fe20004800000 */
[----:B------:R-:W-:Y:S01]  /*18b0*/  @!P4 IMAD.MOV R27, RZ, RZ, -R27 ;  /* 0x000000ffff1bc224 */ /* 0x000fe200078e0a1b */
[----:B------:R-:W-:Y:S01]  /*18c0*/  LOP3.LUT R4, R2, 0xf60, RZ, 0xc0, !PT ;  /* 0x00000f6002047812 */ /* 0x000fe200078ec0ff */
[----:B------:R-:W-:Y:S01]  /*18d0*/  @!P2 IMAD.MOV R33, RZ, RZ, -R33 ;  /* 0x000000ffff21a224 */ /* 0x000fe200078e0a21 */
[C---:B------:R-:W-:Y:S01]  /*18e0*/  SEL R5, R0.reuse, R5, !P1 ;  /* 0x0000000500057207 */ /* 0x040fe20004800000 */
[----:B------:R-:W-:Y:S01]  /*18f0*/  IMAD R7, R7, UR6, RZ ;  /* 0x0000000607077c24 */ /* 0x000fe2000f8e02ff */
[C---:B------:R-:W-:Y:S01]  /*1900*/  SEL R9, R0.reuse, R9, !P1 ;  /* 0x0000000900097207 */ /* 0x040fe20004800000 */
[----:B------:R-:W-:Y:S01]  /*1910*/  @!P3 IMAD.MOV R35, RZ, RZ, -R35 ;  /* 0x000000ffff23b224 */ /* 0x000fe200078e0a23 */
[C---:B------:R-:W-:Y:S01]  /*1920*/  SEL R15, R0.reuse, R15, !P1 ;  /* 0x0000000f000f7207 */ /* 0x040fe20004800000 */
[----:B------:R-:W-:Y:S01]  /*1930*/  IMAD R13, R13, UR6, RZ ;  /* 0x000000060d0d7c24 */ /* 0x000fe2000f8e02ff */
[C---:B------:R-:W-:Y:S01]  /*1940*/  SEL R17, R0.reuse, R17, !P1 ;  /* 0x0000001100117207 */ /* 0x040fe20004800000 */
[----:B------:R-:W-:Y:S01]  /*1950*/  IMAD R19, R19, UR6, RZ ;  /* 0x0000000613137c24 */ /* 0x000fe2000f8e02ff */
[C---:B------:R-:W-:Y:S01]  /*1960*/  SEL R21, R0.reuse, R21, !P1 ;  /* 0x0000001500157207 */ /* 0x040fe20004800000 */
[----:B0-----:R-:W-:Y:S01]  /*1970*/  IMAD R2, R23, UR6, RZ ;  /* 0x0000000617027c24 */ /* 0x001fe2000f8e02ff */
[C---:B------:R-:W-:Y:S01]  /*1980*/  SEL R25, R0.reuse, R25, !P1 ;  /* 0x0000001900197207 */ /* 0x040fe20004800000 */
[----:B------:R-:W-:Y:S01]  /*1990*/  IMAD R15, R15, UR6, RZ ;  /* 0x000000060f0f7c24 */ /* 0x000fe2000f8e02ff */
        /* <DEDUP_REMOVED lines=10> */
[----:B------:R-:W-:Y:S01]  /*1a40*/  SEL R0, R0, R37, !P1 ;  /* 0x0000002500007207 */ /* 0x000fe20004800000 */
[----:B------:R-:W-:Y:S01]  /*1a50*/  IMAD R39, R39, UR7, RZ ;  /* 0x0000000727277c24 */ /* 0x000fe2000f8e02ff */
[----:B------:R-:W-:Y:S01]  /*1a60*/  SHF.R.S32.HI R20, RZ, 0x1f, R7 ;  /* 0x0000001fff147819 */ /* 0x000fe20000011407 */
[----:B------:R-:W-:Y:S01]  /*1a70*/  IMAD R27, R27, UR6, RZ ;  /* 0x000000061b1b7c24 */ /* 0x000fe2000f8e02ff */
[----:B------:R-:W-:Y:S01]  /*1a80*/  IADD3 R98, P2, R7, UR10, RZ ;  /* 0x0000000a07627c10 */ /* 0x000fe2000ff5e0ff */
        /* <DEDUP_REMOVED lines=9> */
[----:B------:R-:W-:Y:S01]  /*1b20*/  IADD3.X R20, R20, UR11, RZ, P2, !PT ;  /* 0x0000000b14147c10 */ /* 0x000fe200097fe4ff */
[----:B------:R-:W-:Y:S01]  /*1b30*/  ULDC.64 UR8, c[0x0][0x210] ;  /* 0x0000840000087ab9 */ /* 0x000fe20000000a00 */
[----:B------:R-:W-:Y:S01]  /*1b40*/  SHF.R.S32.HI R11, RZ, 0x1f, R2 ;  /* 0x0000001fff0b7819 */ /* 0x000fe20000011402 */
[----:B------:R-:W-:Y:S01]  /*1b50*/  ULDC UR6, c[0x0][0x23c] ;  /* 0x00008f0000067ab9 */ /* 0x000fe20000000800 */
[----:B------:R-:W-:Y:S01]  /*1b60*/  IADD3 R19, P2, R2, UR10, RZ ;  /* 0x0000000a02137c10 */ /* 0x000fe2000ff5e0ff */
[----:B------:R-:W-:Y:S01]  /*1b70*/  USHF.L.U32 UR17, UR6, 0x5, URZ ;  /* 0x0000000506117899 */ /* 0x000fe2000800063f */
[----:B------:R-:W-:-:S02]  /*1b80*/  SHF.R.S32.HI R0, RZ, 0x1f, R15 ;  /* 0x0000001fff007819 */ /* 0x000fc4000001140f */
[----:B------:R-:W-:Y:S02]  /*1b90*/  CS2R R36, SRZ ;  /* 0x0000000000247805 */ /* 0x000fe4000001ff00 */
[----:B------:R-:W-:Y:S01]  /*1ba0*/  IADD3.X R11, R11, UR11, RZ, P2, !PT ;  /* 0x0000000b0b0b7c10 */ /* 0x000fe200097fe4ff */
[----:B------:R-:W-:Y:S01]  /*1bb0*/  UIADD3 UR16, UR4, 0x2000, URZ ;  /* 0x0000200004107890 */ /* 0x000fe2000fffe03f */
[----:B------:R-:W-:Y:S01]  /*1bc0*/  IADD3 R2, P2, R3, UR10, RZ ;  /* 0x0000000a03027c10 */ /* 0x000fe2000ff5e0ff */
[----:B------:R-:W-:Y:S01]  /*1bd0*/  USHF.R.S32.HI UR18, URZ, 0x1f, UR17 ;  /* 0x0000001f3f127899 */ /* 0x000fe20008011411 */
[----:B------:R-:W-:Y:S02]  /*1be0*/  IADD3 R89, P4, R15, UR10, RZ ;  /* 0x0000000a0f597c10 */ /* 0x000fe4000ff9e0ff */
[----:B------:R-:W-:Y:S01]  /*1bf0*/  SHF.R.S32.HI R22, RZ, 0x1f, R5 ;  /* 0x0000001fff167819 */ /* 0x000fe20000011405 */
[----:B------:R0:W-:Y:S01]  /*1c00*/  STL [R1+0x4], R2 ;  /* 0x0000040201007387 */ /* 0x0001e20000100800 */
[----:B------:R-:W-:-:S02]  /*1c10*/  IADD3.X R15, R0, UR11, RZ, P4, !PT ;  /* 0x0000000b000f7c10 */ /* 0x000fc4000a7fe4ff */
[----:B------:R-:W-:Y:S02]  /*1c20*/  SHF.R.S32.HI R0, RZ, 0x1f, R3 ;  /* 0x0000001fff007819 */ /* 0x000fe40000011403 */
[----:B------:R-:W-:Y:S02]  /*1c30*/  SHF.R.S32.HI R18, RZ, 0x1f, R9 ;  /* 0x0000001fff127819 */ /* 0x000fe40000011409 */
[----:B------:R-:W-:Y:S02]  /*1c40*/  IADD3.X R0, R0, UR11, RZ, P2, !PT ;  /* 0x0000000b00007c10 */ /* 0x000fe400097fe4ff */
[----:B------:R-:W-:Y:S01]  /*1c50*/  IADD3 R91, P1, R9, UR10, RZ ;  /* 0x0000000a095b7c10 */ /* 0x000fe2000ff3e0ff */
[----:B0-----:R-:W0:Y:S01]  /*1c60*/  LDC R2, c[0x0][0x238] ;  /* 0x00008e00ff027b82 */ /* 0x001e220000000800 */
[----:B------:R-:W-:Y:S01]  /*1c70*/  IADD3 R5, P3, R5, UR10, RZ ;  /* 0x0000000a05057c10 */ /* 0x000fe2000ff7e0ff */
[----:B------:R1:W-:Y:S01]  /*1c80*/  STL [R1], R0 ;  /* 0x0000000001007387 */ /* 0x0003e20000100800 */
[----:B------:R-:W-:-:S02]  /*1c90*/  SHF.R.S32.HI R14, RZ, 0x1f, R17 ;  /* 0x0000001fff0e7819 */ /* 0x000fc40000011411 */
[----:B------:R-:W-:Y:S02]  /*1ca0*/  IADD3 R88, P6, R17, UR10, RZ ;  /* 0x0000000a11587c10 */ /* 0x000fe4000ffde0ff */
[----:B------:R-:W-:Y:S02]  /*1cb0*/  IADD3.X R18, R18, UR11, RZ, P1, !PT ;  /* 0x0000000b12127c10 */ /* 0x000fe40008ffe4ff */
[----:B------:R-:W-:Y:S02]  /*1cc0*/  SHF.R.S32.HI R12, RZ, 0x1f, R21 ;  /* 0x0000001fff0c7819 */ /* 0x000fe40000011415 */
[----:B------:R-:W-:Y:S02]  /*1cd0*/  IADD3.X R22, R22, UR11, RZ, P3, !PT ;  /* 0x0000000b16167c10 */ /* 0x000fe40009ffe4ff */
[----:B-1----:R-:W-:Y:S02]  /*1ce0*/  SHF.R.S32.HI R0, RZ, 0x7, R93 ;  /* 0x00000007ff007819 */ /* 0x002fe4000001145d */
[----:B------:R-:W-:-:S02]  /*1cf0*/  SHF.R.S32.HI R10, RZ, 0x1f, R25 ;  /* 0x0000001fff0a7819 */ /* 0x000fc40000011419 */
[----:B------:R-:W-:Y:S02]  /*1d00*/  IADD3 R17, P1, R25, UR10, RZ ;  /* 0x0000000a19117c10 */ /* 0x000fe4000ff3e0ff */
[----:B------:R-:W-:Y:S02]  /*1d10*/  CS2R R24, SRZ ;  /* 0x0000000000187805 */ /* 0x000fe4000001ff00 */
[----:B------:R-:W-:Y:S02]  /*1d20*/  IADD3 R21, P3, R21, UR10, RZ ;  /* 0x0000000a15157c10 */ /* 0x000fe4000ff7e0ff */
[----:B------:R-:W-:Y:S02]  /*1d30*/  SGXT R0, R0, 0x1 ;  /* 0x000000010000781a */ /* 0x000fe40000000200 */
[----:B------:R-:W-:Y:S01]  /*1d40*/  LOP3.LUT R4, R4, 0x90, R41, 0xf8, !PT ;  /* 0x0000009004047812 */ /* 0x000fe200078ef829 */
[-C--:B0-----:R-:W-:Y:S01]  /*1d50*/  IMAD R3, R102, R2.reuse, RZ ;  /* 0x0000000266037224 */ /* 0x081fe200078e02ff */
[----:B------:R-:W-:Y:S01]  /*1d60*/  IADD3.X R10, R10, UR11, RZ, P1, !PT ;  /* 0x0000000b0a0a7c10 */ /* 0x000fe20008ffe4ff */
[-C--:B------:R-:W-:Y:S01]  /*1d70*/  IMAD R3, R99, R2.reuse, RZ ;  /* 0x0000000263037224 */ /* 0x080fe200078e02ff */
[----:B------:R-:W-:Y:S01]  /*1d80*/  IADD3.X R16, R16, UR11, RZ, P0, !PT ;  /* 0x0000000b10107c10 */ /* 0x000fe200087fe4ff */
[-C--:B------:R-:W-:Y:S01]  /*1d90*/  IMAD R97, R97, R2.reuse, RZ ;  /* 0x0000000261617224 */ /* 0x080fe200078e02ff */
[----:B------:R-:W-:Y:S01]  /*1da0*/  IADD3.X R14, R14, UR11, RZ, P6, !PT ;  /* 0x0000000b0e0e7c10 */ /* 0x000fe2000b7fe4ff */
[-C--:B------:R-:W-:Y:S01]  /*1db0*/  IMAD R101, R101, R2.reuse, RZ ;  /* 0x0000000265657224 */ /* 0x080fe200078e02ff */
[----:B------:R-:W-:Y:S01]  /*1dc0*/  IADD3.X R13, R13, UR11, RZ, P5, !PT ;  /* 0x0000000b0d0d7c10 */ /* 0x000fe2000affe4ff */
[-C--:B------:R-:W-:Y:S01]  /*1dd0*/  IMAD R100, R100, R2.reuse, RZ ;  /* 0x0000000264647224 */ /* 0x080fe200078e02ff */
[----:B------:R-:W-:Y:S01]  /*1de0*/  STL [R1+0x18], R97 ;  /* 0x0000186101007387 */ /* 0x000fe20000100800 */
[-C--:B------:R-:W-:Y:S01]  /*1df0*/  IMAD R99, R94, R2.reuse, RZ ;  /* 0x000000025e637224 */ /* 0x080fe200078e02ff */
[----:B------:R-:W-:Y:S01]  /*1e00*/  IADD3.X R12, R12, UR11, RZ, P3, !PT ;  /* 0x0000000b0c0c7c10 */ /* 0x000fe20009ffe4ff */
[-C--:B------:R-:W-:Y:S01]  /*1e10*/  IMAD R3, R96, R2.reuse, RZ ;  /* 0x0000000260037224 */ /* 0x080fe200078e02ff */
[----:B------:R-:W-:Y:S01]  /*1e20*/  IADD3 R9, P1, R39, UR8, RZ ;  /* 0x0000000827097c10 */ /* 0x000fe2000ff3e0ff */
[----:B------:R-:W-:Y:S01]  /*1e30*/  IMAD R2, R95, R2, RZ ;  /* 0x000000025f027224 */ /* 0x000fe200078e02ff */
[----:B------:R-:W-:-:S02]  /*1e40*/  LOP3.LUT R0, R0, 0x90, RZ, 0xc0, !PT ;  /* 0x0000009000007812 */ /* 0x000fc400078ec0ff */
[----:B------:R-:W-:Y:S01]  /*1e50*/  CS2R R40, SRZ ;  /* 0x0000000000287805 */ /* 0x000fe2000001ff00 */
[----:B------:R-:W-:Y:S01]  /*1e60*/  STL [R1+0x14], R3 ;  /* 0x0000140301007387 */ /* 0x000fe20000100800 */
[----:B------:R-:W-:Y:S02]  /*1e70*/  SHF.R.S32.HI R8, RZ, 0x1f, R27 ;  /* 0x0000001fff087819 */ /* 0x000fe4000001141b */
[----:B------:R-:W-:Y:S01]  /*1e80*/  IADD3 R106, P0, R27, UR10, RZ ;  /* 0x0000000a1b6a7c10 */ /* 0x000fe2000ff1e0ff */
[----:B------:R0:W-:Y:S01]  /*1e90*/  STL [R1+0x10], R2 ;  /* 0x0000100201007387 */ /* 0x0001e20000100800 */
[----:B------:R-:W-:Y:S02]  /*1ea0*/  SHF.R.S32.HI R110, RZ, 0x1f, R29 ;  /* 0x0000001fff6e7819 */ /* 0x000fe4000001141d */
[----:B------:R-:W-:Y:S02]  /*1eb0*/  CS2R R26, SRZ ;  /* 0x00000000001a7805 */ /* 0x000fe4000001ff00 */
[----:B------:R-:W-:-:S02]  /*1ec0*/  IADD3 R112, P4, R29, UR10, RZ ;  /* 0x0000000a1d707c10 */ /* 0x000fc4000ff9e0ff */
[----:B------:R-:W-:Y:S02]  /*1ed0*/  CS2R R28, SRZ ;  /* 0x00000000001c7805 */ /* 0x000fe4000001ff00 */
[----:B------:R-:W-:Y:S02]  /*1ee0*/  SHF.R.S32.HI R114, RZ, 0x1f, R31 ;  /* 0x0000001fff727819 */ /* 0x000fe4000001141f */
[----:B------:R-:W-:Y:S02]  /*1ef0*/  IADD3 R116, P6, R31, UR10, RZ ;  /* 0x0000000a1f747c10 */ /* 0x000fe4000ffde0ff */
[----:B------:R-:W-:Y:S02]  /*1f00*/  CS2R R30, SRZ ;  /* 0x00000000001e7805 */ /* 0x000fe4000001ff00 */
[----:B------:R-:W-:Y:S01]  /*1f10*/  SHF.R.S32.HI R118, RZ, 0x1f, R33 ;  /* 0x0000001fff767819 */ /* 0x000fe20000011421 */
[----:B0-----:R-:W-:Y:S01]  /*1f20*/  IMAD R2, R92, UR6, RZ ;  /* 0x000000065c027c24 */ /* 0x001fe2000f8e02ff */
[----:B------:R-:W-:-:S02]  /*1f30*/  IADD3 R120, P5, R33, UR10, RZ ;  /* 0x0000000a21787c10 */ /* 0x000fc4000ffbe0ff */
[----:B------:R-:W-:Y:S02]  /*1f40*/  CS2R R32, SRZ ;  /* 0x0000000000207805 */ /* 0x000fe4000001ff00 */
[----:B------:R-:W-:Y:S02]  /*1f50*/  SHF.R.S32.HI R122, RZ, 0x1f, R35 ;  /* 0x0000001fff7a7819 */ /* 0x000fe40000011423 */
[----:B------:R-:W-:Y:S02]  /*1f60*/  IADD3 R124, P3, R35, UR10, RZ ;  /* 0x0000000a237c7c10 */ /* 0x000fe4000ff7e0ff */
[----:B------:R-:W-:Y:S02]  /*1f70*/  CS2R R34, SRZ ;  /* 0x0000000000227805 */ /* 0x000fe4000001ff00 */
[----:B------:R-:W-:Y:S02]  /*1f80*/  LOP3.LUT R4, R4, R94, RZ, 0xfc, !PT ;  /* 0x0000005e04047212 */ /* 0x000fe400078efcff */
[----:B------:R-:W-:-:S02]  /*1f90*/  LEA.HI.X.SX32 R7, R39, UR9, 0x1, P1 ;  /* 0x0000000927077c11 */ /* 0x000fc400088f0eff */
[----:B------:R-:W-:Y:S02]  /*1fa0*/  CS2R R38, SRZ ;  /* 0x0000000000267805 */ /* 0x000fe4000001ff00 */
[----:B------:R-:W-:Y:S02]  /*1fb0*/  LOP3.LUT R3, R0, 0x17f, R93, 0x78, !PT ;  /* 0x0000017f00037812 */ /* 0x000fe400078e785d */
[----:B------:R-:W-:Y:S02]  /*1fc0*/  IADD3.X R8, R8, UR11, RZ, P0, !PT ;  /* 0x0000000b08087c10 */ /* 0x000fe400087fe4ff */
[----:B------:R-:W-:Y:S02]  /*1fd0*/  IADD3.X R110, R110, UR11, RZ, P4, !PT ;  /* 0x0000000b6e6e7c10 */ /* 0x000fe4000a7fe4ff */
[----:B------:R-:W-:Y:S02]  /*1fe0*/  IADD3.X R114, R114, UR11, RZ, P6, !PT ;  /* 0x0000000b72727c10 */ /* 0x000fe4000b7fe4ff */
[----:B------:R-:W-:-:S02]  /*1ff0*/  IADD3.X R118, R118, UR11, RZ, P5, !PT ;  /* 0x0000000b76767c10 */ /* 0x000fc4000affe4ff */
[----:B------:R-:W-:Y:S02]  /*2000*/  IADD3.X R122, R122, UR11, RZ, P3, !PT ;  /* 0x0000000b7a7a7c10 */ /* 0x000fe40009ffe4ff */
[----:B------:R-:W-:Y:S02]  /*2010*/  SHF.R.S32.HI R6, RZ, 0x5, R6 ;  /* 0x00000005ff067819 */ /* 0x000fe40000011406 */
[----:B------:R-:W-:Y:S02]  /*2020*/  SHF.R.S32.HI R92, RZ, 0x1f, R2 ;  /* 0x0000001fff5c7819 */ /* 0x000fe40000011402 */
[----:B------:R-:W-:-:S07]  /*2030*/  LOP3.LUT R0, R4, 0x10, RZ, 0x3c, !PT ;  /* 0x0000001004007812 */ /* 0x000fce00078e3cff */
.L_x_2:
[----:B------:R-:W0:Y:S01]  /*2040*/  S2R R92, SR_TID.X ;  /* 0x00000000005c7919 */ /* 0x000e220000002100 */
[----:B------:R-:W1:Y:S01]  /*2050*/  LDC R94, c[0x0][0x238] ;  /* 0x00008e00ff5e7b82 */ /* 0x000e620000000800 */
[----:B------:R-:W-:Y:S01]  /*2060*/  PRMT R125, RZ, 0x7610, R125 ;  /* 0x00007610ff7d7816 */ /* 0x000fe2000000007d */
[----:B------:R-:W2:Y:S01]  /*2070*/  S2R R95, SR_TID.X ;  /* 0x00000000005f7919 */ /* 0x000ea20000002100 */
[----:B------:R3:W-:Y:S04]  /*2080*/  STL [R1+0x20], R3 ;  /* 0x0000200301007387 */ /* 0x0007e80000100800 */
[----:B------:R4:W-:Y:S01]  /*2090*/  STL [R1+0x1c], R6 ;  /* 0x00001c0601007387 */ /* 0x0009e20000100800 */
[----:B------:R-:W-:Y:S01]  /*20a0*/  PRMT R108, RZ, 0x7610, R108 ;  /* 0x00007610ff6c7816 */ /* 0x000fe2000000006c */
[----:B---3--:R-:W3:Y:S01]  /*20b0*/  S2R R3, SR_TID.X ;  /* 0x0000000000037919 */ /* 0x008ee20000002100 */
[----:B0-----:R-:W-:-:S02]  /*20c0*/  SHF.R.U32.HI R92, RZ, 0x7, R92 ;  /* 0x00000007ff5c7819 */ /* 0x001fc4000001165c */
[----:B--2---:R-:W-:Y:S02]  /*20d0*/  SHF.R.U32.HI R96, RZ, 0x7, R95 ;  /* 0x00000007ff607819 */ /* 0x004fe4000001165f */
[----:B------:R-:W-:Y:S02]  /*20e0*/  SGXT.U32 R92, R92, 0x2 ;  /* 0x000000025c5c781a */ /* 0x000fe40000000000 */
[----:B------:R-:W-:-:S03]  /*20f0*/  SGXT.U32 R96, R96, 0x2 ;  /* 0x000000026060781a */ /* 0x000fc60000000000 */
[----:B-1----:R-:W-:Y:S01]  /*2100*/  IMAD R94, R92, R94, RZ ;  /* 0x0000005e5c5e7224 */ /* 0x002fe200078e02ff */
[----:B------:R-:W-:-:S04]  /*2110*/  ISETP.GE.AND P0, PT, R96, UR14, PT ;  /* 0x0000000e60007c0c */ /* 0x000fc8000bf06270 */
[----:B------:R-:W-:-:S04]  /*2120*/  IADD3 R92, P1, R94, R9, RZ ;  /* 0x000000095e5c7210 */ /* 0x000fc80007f3e0ff */
[----:B------:R-:W-:Y:S02]  /*2130*/  LEA.HI.X.SX32 R93, R94, R7, 0x1, P1 ;  /* 0x000000075e5d7211 */ /* 0x000fe400008f0eff */
[----:B------:R-:W-:-:S03]  /*2140*/  LEA.HI R94, R95, 0x4, RZ, 0x19 ;  /* 0x000000045f5e7811 */ /* 0x000fc600078fc8ff */
[----:B------:R0:W2:Y:S01]  /*2150*/  @!P0 LDG.E.U8 R125, desc[UR12][R92.64] ;  /* 0x0000000c5c7d8981 */ /* 0x0000a2000c1e1100 */
[----:B------:R-:W-:-:S04]  /*2160*/  SHF.R.U32.HI R97, RZ, 0x7, R95 ;  /* 0x00000007ff617819 */ /* 0x000fc8000001165f */
[----:B------:R-:W-:Y:S01]  /*2170*/  SGXT.U32 R97, R97, 0x2 ;  /* 0x000000026161781a */ /* 0x000fe20000000000 */
[----:B------:R-:W5:Y:S01]  /*2180*/  LDL R93, [R1+0x10] ;  /* 0x00001000015d7983 */ /* 0x000f620000100800 */
[----:B0-----:R-:W0:Y:S01]  /*2190*/  LDC R92, c[0x0][0x238] ;  /* 0x00008e00ff5c7b82 */ /* 0x001e220000000800 */
[----:B------:R-:W-:Y:S02]  /*21a0*/  ISETP.GE.AND P2, PT, R94, UR14, PT ;  /* 0x0000000e5e007c0c */ /* 0x000fe4000bf46270 */
[----:B------:R-:W-:-:S04]  /*21b0*/  LOP3.LUT R95, R97, 0x8, RZ, 0xfc, !PT ;  /* 0x00000008615f7812 */ /* 0x000fc800078efcff */
[----:B------:R-:W-:Y:S01]  /*21c0*/  ISETP.GE.AND P3, PT, R95, UR14, PT ;  /* 0x0000000e5f007c0c */ /* 0x000fe2000bf66270 */
[----:B0-----:R-:W-:-:S05]  /*21d0*/  IMAD R92, R94, R92, RZ ;  /* 0x0000005c5e5c7224 */ /* 0x001fca00078e02ff */
[----:B------:R-:W-:-:S04]  /*21e0*/  IADD3 R94, P0, R92, R9, RZ ;  /* 0x000000095c5e7210 */ /* 0x000fc80007f1e0ff */
[----:B------:R-:W-:Y:S02]  /*21f0*/  LEA.HI.X.SX32 R95, R92, R7, 0x1, P0 ;  /* 0x000000075c5f7211 */ /* 0x000fe400000f0eff */
[----:B-----5:R-:W-:Y:S02]  /*2200*/  IADD3 R92, P1, R93, R9, RZ ;  /* 0x000000095d5c7210 */ /* 0x020fe40007f3e0ff */
[----:B------:R-:W5:Y:S01]  /*2210*/  LDL R93, [R1+0x10] ;  /* 0x00001000015d7983 */ /* 0x000f620000100800 */
[----:B----4-:R-:W-:-:S06]  /*2220*/  PRMT R6, RZ, 0x7610, R6 ;  /* 0x00007610ff067816 */ /* 0x010fcc0000000006 */
[----:B------:R0:W4:Y:S02]  /*2230*/  @!P2 LDG.E.U8 R6, desc[UR12][R94.64] ;  /* 0x0000000c5e06a981 */ /* 0x000124000c1e1100 */
[----:B0-----:R-:W0:Y:S01]  /*2240*/  S2R R95, SR_TID.X ;  /* 0x00000000005f7919 */ /* 0x001e220000002100 */
[----:B---3--:R-:W-:Y:S02]  /*2250*/  LEA.HI R97, R3, 0xc, RZ, 0x19 ;  /* 0x0000000c03617811 */ /* 0x008fe400078fc8ff */
[----:B------:R-:W-:-:S04]  /*2260*/  SHF.R.U32.HI R3, RZ, 0x7, R3 ;  /* 0x00000007ff037819 */ /* 0x000fc80000011603 */
[----:B------:R-:W-:-:S04]  /*2270*/  SGXT.U32 R3, R3, 0x2 ;  /* 0x000000020303781a */ /* 0x000fc80000000000 */
[----:B------:R-:W-:Y:S02]  /*2280*/  LOP3.LUT R3, R3, 0x10, RZ, 0xfc, !PT ;  /* 0x0000001003037812 */ /* 0x000fe400078efcff */
[----:B0-----:R-:W-:Y:S02]  /*2290*/  LEA.HI R94, R95, 0xc, RZ, 0x19 ;  /* 0x0000000c5f5e7811 */ /* 0x001fe400078fc8ff */
[----:B------:R-:W0:Y:S01]  /*22a0*/  LDC R95, c[0x0][0x238] ;  /* 0x00008e00ff5f7b82 */ /* 0x000e220000000800 */
[----:B-----5:R-:W-:-:S05]  /*22b0*/  LEA.HI.X.SX32 R93, R93, R7, 0x1, P1 ;  /* 0x000000075d5d7211 */ /* 0x020fca00008f0eff */
[----:B------:R1:W3:Y:S04]  /*22c0*/  @!P3 LDG.E.U8 R108, desc[UR12][R92.64] ;  /* 0x0000000c5c6cb981 */ /* 0x0002e8000c1e1100 */
[----:B------:R-:W5:Y:S01]  /*22d0*/  LDL R93, [R1+0x14] ;  /* 0x00001400015d7983 */ /* 0x000f620000100800 */
[----:B------:R-:W-:Y:S02]  /*22e0*/  ISETP.GE.AND P1, PT, R3, UR14, PT ;  /* 0x0000000e03007c0c */ /* 0x000fe4000bf26270 */
[----:B------:R-:W1:Y:S01]  /*22f0*/  S2R R3, SR_TID.X ;  /* 0x0000000000037919 */ /* 0x000e620000002100 */
[----:B0-----:R-:W-:-:S05]  /*2300*/  IMAD R95, R94, R95, RZ ;  /* 0x0000005f5e5f7224 */ /* 0x001fca00078e02ff */
[----:B------:R-:W-:Y:S02]  /*2310*/  IADD3 R94, P2, R95, R9, RZ ;  /* 0x000000095f5e7210 */ /* 0x000fe40007f5e0ff */
[----:B------:R-:W0:Y:S01]  /*2320*/  LDC R95, c[0x0][0x238] ;  /* 0x00008e00ff5f7b82 */ /* 0x000e220000000800 */
[----:B-1----:R-:W-:-:S07]  /*2330*/  LEA.HI R92, R3, 0x14, RZ, 0x19 ;  /* 0x00000014035c7811 */ /* 0x002fce00078fc8ff */
[----:B------:R-:W1:Y:S01]  /*2340*/  LDC R3, c[0x0][0x238] ;  /* 0x00008e00ff037b82 */ /* 0x000e620000000800 */
[----:B0-----:R-:W-:-:S05]  /*2350*/  IMAD R95, R97, R95, RZ ;  /* 0x0000005f615f7224 */ /* 0x001fca00078e02ff */
[----:B------:R-:W-:Y:S02]  /*2360*/  LEA.HI.X.SX32 R95, R95, R7, 0x1, P2 ;  /* 0x000000075f5f7211 */ /* 0x000fe400010f0eff */
[C---:B------:R-:W-:Y:S01]  /*2370*/  ISETP.GE.AND P2, PT, R92.reuse, UR14, PT ;  /* 0x0000000e5c007c0c */ /* 0x040fe2000bf46270 */
[----:B-1----:R-:W-:Y:S01]  /*2380*/  IMAD R3, R92, R3, RZ ;  /* 0x000000035c037224 */ /* 0x002fe200078e02ff */
[----:B------:R-:W-:Y:S02]  /*2390*/  ISETP.GE.AND P0, PT, R97, UR14, PT ;  /* 0x0000000e61007c0c */ /* 0x000fe4000bf06270 */
[----:B------:R-:W2:Y:S01]  /*23a0*/  LDL R97, [R1+0x18] ;  /* 0x0000180001617983 */ /* 0x000ea20000100800 */
[----:B-----5:R-:W-:-:S03]  /*23b0*/  IADD3 R92, P3, R93, R9, RZ ;  /* 0x000000095d5c7210 */ /* 0x020fc60007f7e0ff */
[----:B------:R-:W5:Y:S01]  /*23c0*/  LDL R93, [R1+0x14] ;  /* 0x00001400015d7983 */ /* 0x000f620000100800 */
[----:B------:R-:W-:Y:S02]  /*23d0*/  LOP3.LUT R96, R96, 0x18, RZ, 0xfc, !PT ;  /* 0x0000001860607812 */ /* 0x000fe400078efcff */
[----:B------:R-:W-:-:S06]  /*23e0*/  PRMT R107, RZ, 0x7610, R107 ;  /* 0x00007610ff6b7816 */ /* 0x000fcc000000006b */
[----:B------:R0:W3:Y:S02]  /*23f0*/  @!P0 LDG.E.U8 R107, desc[UR12][R94.64] ;  /* 0x0000000c5e6b8981 */ /* 0x0000e4000c1e1100 */
[----:B0-----:R-:W-:-:S04]  /*2400*/  IADD3 R94, P0, R3, R9, RZ ;  /* 0x00000009035e7210 */ /* 0x001fc80007f1e0ff */
[----:B------:R-:W-:Y:S02]  /*2410*/  LEA.HI.X.SX32 R95, R3, R7, 0x1, P0 ;  /* 0x00000007035f7211 */ /* 0x000fe400000f0eff */
[----:B------:R-:W0:Y:S01]  /*2420*/  LDC R3, c[0x0][0x238] ;  /* 0x00008e00ff037b82 */ /* 0x000e220000000800 */
[----:B------:R-:W-:Y:S02]  /*2430*/  PRMT R105, RZ, 0x7610, R105 ;  /* 0x00007610ff697816 */ /* 0x000fe40000000069 */
[----:B------:R-:W-:Y:S02]  /*2440*/  PRMT R104, RZ, 0x7610, R104 ;  /* 0x00007610ff687816 */ /* 0x000fe40000000068 */
[----:B------:R-:W-:-:S04]  /*2450*/  PRMT R103, RZ, 0x7610, R103 ;  /* 0x00007610ff677816 */ /* 0x000fc80000000067 */
[----:B------:R-:W3:Y:S01]  /*2460*/  @!P2 LDG.E.U8 R104, desc[UR12][R94.64] ;  /* 0x0000000c5e68a981 */ /* 0x000ee2000c1e1100 */
[----:B------:R-:W-:Y:S02]  /*2470*/  PRMT R102, RZ, 0x7610, R102 ;  /* 0x00007610ff667816 */ /* 0x000fe40000000066 */
[----:B------:R-:W-:Y:S02]  /*2480*/  PRMT R99, RZ, 0x7610, R99 ;  /* 0x00007610ff637816 */ /* 0x000fe40000000063 */
[----:B------:R-:W-:Y:S02]  /*2490*/  PRMT R100, RZ, 0x7610, R100 ;  /* 0x00007610ff647816 */ /* 0x000fe40000000064 */
[----:B------:R-:W-:Y:S02]  /*24a0*/  PRMT R101, RZ, 0x7610, R101 ;  /* 0x00007610ff657816 */ /* 0x000fe40000000065 */
[----:B------:R-:W-:Y:S02]  /*24b0*/  PRMT R109, RZ, 0x7610, R109 ;  /* 0x00007610ff6d7816 */ /* 0x000fe4000000006d */
[----:B------:R-:W-:-:S02]  /*24c0*/  PRMT R111, RZ, 0x7610, R111 ;  /* 0x00007610ff6f7816 */ /* 0x000fc4000000006f */
[----:B------:R-:W-:Y:S02]  /*24d0*/  PRMT R113, RZ, 0x7610, R113 ;  /* 0x00007610ff717816 */ /* 0x000fe40000000071 */
[----:B------:R-:W-:Y:S02]  /*24e0*/  PRMT R115, RZ, 0x7610, R115 ;  /* 0x00007610ff737816 */ /* 0x000fe40000000073 */
[----:B------:R-:W-:Y:S02]  /*24f0*/  PRMT R117, RZ, 0x7610, R117 ;  /* 0x00007610ff757816 */ /* 0x000fe40000000075 */
[----:B------:R-:W-:Y:S02]  /*2500*/  PRMT R119, RZ, 0x7610, R119 ;  /* 0x00007610ff777816 */ /* 0x000fe40000000077 */
[----:B------:R-:W-:Y:S02]  /*2510*/  PRMT R121, RZ, 0x7610, R121 ;  /* 0x00007610ff797816 */ /* 0x000fe40000000079 */
[----:B-----5:R-:W-:-:S02]  /*2520*/  LEA.HI.X.SX32 R93, R93, R7, 0x1, P3 ;  /* 0x000000075d5d7211 */ /* 0x020fc400018f0eff */
[----:B------:R-:W-:Y:S02]  /*2530*/  ISETP.GE.AND P3, PT, R96, UR14, PT ;  /* 0x0000000e60007c0c */ /* 0x000fe4000bf66270 */
[----:B------:R-:W1:Y:S01]  /*2540*/  S2R R96, SR_TID.X ;  /* 0x0000000000607919 */ /* 0x000e620000002100 */
[----:B------:R2:W5:Y:S02]  /*2550*/  @!P1 LDG.E.U8 R105, desc[UR12][R92.64] ;  /* 0x0000000c5c699981 */ /* 0x000564000c1e1100 */
[----:B--2---:R-:W-:Y:S02]  /*2560*/  IADD3 R92, P0, R97, R9, RZ ;  /* 0x00000009615c7210 */ /* 0x004fe40007f1e0ff */
[----:B-1----:R-:W-:-:S04]  /*2570*/  LEA.HI R93, R96, 0x1c, RZ, 0x19 ;  /* 0x0000001c605d7811 */ /* 0x002fc800078fc8ff */
[C---:B------:R-:W-:Y:S01]  /*2580*/  ISETP.GE.AND P4, PT, R93.reuse, UR14, PT ;  /* 0x0000000e5d007c0c */ /* 0x040fe2000bf86270 */
[----:B0-----:R-:W-:Y:S01]  /*2590*/  IMAD R3, R93, R3, RZ ;  /* 0x000000035d037224 */ /* 0x001fe200078e02ff */
[----:B------:R-:W-:-:S04]  /*25a0*/  LEA.HI.X.SX32 R93, R97, R7, 0x1, P0 ;  /* 0x00000007615d7211 */ /* 0x000fc800000f0eff */
[C---:B------:R-:W-:Y:S01]  /*25b0*/  IADD3 R94, P1, R3.reuse, R9, RZ ;  /* 0x00000009035e7210 */ /* 0x040fe20007f3e0ff */
[----:B------:R0:W2:Y:S03]  /*25c0*/  @!P3 LDG.E.U8 R103, desc[UR12][R92.64] ;  /* 0x0000000c5c67b981 */ /* 0x0000a6000c1e1100 */
[----:B------:R-:W-:Y:S02]  /*25d0*/  LEA.HI.X.SX32 R95, R3, R7, 0x1, P1 ;  /* 0x00000007035f7211 */ /* 0x000fe400008f0eff */
[----:B------:R-:W-:Y:S01]  /*25e0*/  LOP3.LUT R96, R96, 0x1f, RZ, 0xc0, !PT ;  /* 0x0000001f60607812 */ /* 0x000fe200078ec0ff */
[----:B------:R-:W5:Y:S04]  /*25f0*/  LDL R3, [R1] ;  /* 0x0000000001037983 */ /* 0x000f680000100800 */
[----:B------:R1:W2:Y:S01]  /*2600*/  @!P4 LDG.E.U8 R102, desc[UR12][R94.64] ;  /* 0x0000000c5e66c981 */ /* 0x0002a2000c1e1100 */
[----:B------:R-:W-:Y:S01]  /*2610*/  BAR.SYNC.DEFER_BLOCKING 0x0 ;  /* 0x0000000000007b1d */ /* 0x000fe20000010000 */
[----:B------:R-:W-:-:S02]  /*2620*/  ISETP.GE.AND P0, PT, R96, UR14, PT ;  /* 0x0000000e60007c0c */ /* 0x000fc4000bf06270 */
[--C-:B------:R-:W-:Y:S02]  /*2630*/  SHF.R.S32.HI R96, RZ, 0x1f, R2.reuse ;  /* 0x0000001fff607819 */ /* 0x100fe40000011402 */
[C---:B0-----:R-:W-:Y:S02]  /*2640*/  IADD3 R92, P1, R2.reuse, R98, RZ ;  /* 0x00000062025c7210 */ /* 0x041fe40007f3e0ff */
[----:B-1----:R-:W-:Y:S02]  /*2650*/  IADD3 R94, P2, R2, R91, RZ ;  /* 0x0000005b025e7210 */ /* 0x002fe40007f5e0ff */
[----:B------:R-:W-:Y:S01]  /*2660*/  SHF.R.S32.HI R97, RZ, 0x1f, R2 ;  /* 0x0000001fff617819 */ /* 0x000fe20000011402 */
[----:B------:R-:W-:Y:S01]  /*2670*/  IMAD.X R93, R96, 0x1, R20, P1 ;  /* 0x00000001605d7824 */ /* 0x000fe200008e0614 */
[----:B------:R-:W-:-:S03]  /*2680*/  IADD3 R96, P1, R2, R90, RZ ;  /* 0x0000005a02607210 */ /* 0x000fc60007f3e0ff */
[C---:B------:R-:W-:Y:S02]  /*2690*/  IMAD.X R95, R97.reuse, 0x1, R18, P2 ;  /* 0x00000001615f7824 */ /* 0x040fe400010e0612 */
[----:B------:R-:W-:Y:S01]  /*26a0*/  IMAD.X R97, R97, 0x1, R16, P1 ;  /* 0x0000000161617824 */ /* 0x000fe200008e0610 */
[----:B------:R0:W2:Y:S04]  /*26b0*/  @!P0 LDG.E.U8 R99, desc[UR12][R92.64] ;  /* 0x0000000c5c638981 */ /* 0x0000a8000c1e1100 */
[----:B------:R1:W2:Y:S04]  /*26c0*/  @!P0 LDG.E.U8 R100, desc[UR12][R94.64] ;  /* 0x0000000c5e648981 */ /* 0x0002a8000c1e1100 */
[----:B------:R4:W2:Y:S01]  /*26d0*/  @!P0 LDG.E.U8 R101, desc[UR12][R96.64] ;  /* 0x0000000c60658981 */ /* 0x0008a2000c1e1100 */
[----:B0-----:R-:W-:-:S02]  /*26e0*/  IADD3 R92, P1, R2, R89, RZ ;  /* 0x00000059025c7210 */ /* 0x001fc40007f3e0ff */
[----:B-1----:R-:W-:Y:S02]  /*26f0*/  SHF.R.S32.HI R95, RZ, 0x1f, R2 ;  /* 0x0000001fff5f7819 */ /* 0x002fe40000011402 */
[----:B----4-:R-:W-:-:S03]  /*2700*/  PRMT R96, RZ, 0x7610, R96 ;  /* 0x00007610ff607816 */ /* 0x010fc60000000060 */
[C---:B------:R-:W-:Y:S01]  /*2710*/  IMAD.X R93, R95.reuse, 0x1, R15, P1 ;  /* 0x000000015f5d7824 */ /* 0x040fe200008e060f */
[----:B------:R-:W-:Y:S02]  /*2720*/  IADD3 R94, P1, R2, R88, RZ ;  /* 0x00000058025e7210 */ /* 0x000fe40007f3e0ff */
[----:B------:R-:W-:Y:S02]  /*2730*/  PRMT R97, RZ, 0x7610, R97 ;  /* 0x00007610ff617816 */ /* 0x000fe40000000061 */
[----:B------:R0:W4:Y:S01]  /*2740*/  @!P0 LDG.E.U8 R96, desc[UR12][R92.64] ;  /* 0x0000000c5c608981 */ /* 0x000122000c1e1100 */
[----:B------:R-:W-:-:S05]  /*2750*/  IMAD.X R95, R95, 0x1, R14, P1 ;  /* 0x000000015f5f7824 */ /* 0x000fca00008e060e */
[----:B------:R1:W4:Y:S01]  /*2760*/  @!P0 LDG.E.U8 R97, desc[UR12][R94.64] ;  /* 0x0000000c5e618981 */ /* 0x000322000c1e1100 */
[----:B0-----:R-:W-:Y:S02]  /*2770*/  IADD3 R92, P1, R2, R23, RZ ;  /* 0x00000017025c7210 */ /* 0x001fe40007f3e0ff */
[----:B------:R-:W-:Y:S02]  /*2780*/  SHF.R.S32.HI R93, RZ, 0x1f, R2 ;  /* 0x0000001fff5d7819 */ /* 0x000fe40000011402 */
[----:B-1----:R-:W-:-:S03]  /*2790*/  PRMT R94, RZ, 0x7610, R94 ;  /* 0x00007610ff5e7816 */ /* 0x002fc6000000005e */
[----:B------:R-:W-:-:S05]  /*27a0*/  IMAD.X R93, R93, 0x1, R13, P1 ;  /* 0x000000015d5d7824 */ /* 0x000fca00008e060d */
[----:B------:R0:W4:Y:S01]  /*27b0*/  @!P0 LDG.E.U8 R94, desc[UR12][R92.64] ;  /* 0x0000000c5c5e8981 */ /* 0x000122000c1e1100 */
[----:B------:R-:W-:Y:S02]  /*27c0*/  PRMT R95, RZ, 0x7610, R95 ;  /* 0x00007610ff5f7816 */ /* 0x000fe4000000005f */
[----:B0-----:R-:W-:Y:S02]  /*27d0*/  IADD3 R92, P1, R2, R21, RZ ;  /* 0x00000015025c7210 */ /* 0x001fe40007f3e0ff */
[----:B------:R-:W-:-:S05]  /*27e0*/  SHF.R.S32.HI R93, RZ, 0x1f, R2 ;  /* 0x0000001fff5d7819 */ /* 0x000fca0000011402 */
[----:B------:R-:W-:-:S05]  /*27f0*/  IMAD.X R93, R93, 0x1, R12, P1 ;  /* 0x000000015d5d7824 */ /* 0x000fca00008e060c */
[----:B------:R0:W4:Y:S02]  /*2800*/  @!P0 LDG.E.U8 R95, desc[UR12][R92.64] ;  /* 0x0000000c5c5f8981 */ /* 0x000124000c1e1100 */
        /* <DEDUP_REMOVED lines=27> */
[----:B------:R0:W4:Y:S04]  /*29c0*/  @!P0 LDG.E.U8 R121, desc[UR12][R92.64] ;  /* 0x0000000c5c798981 */ /* 0x000128000c1e1100 */
[----:B------:R-:W0:Y:S01]  /*29d0*/  LDL R93, [R1+0x4] ;  /* 0x00000400015d7983 */ /* 0x000e220000100800 */
[----:B------:R-:W-:-:S03]  /*29e0*/  PRMT R123, RZ, 0x7610, R123 ;  /* 0x00007610ff7b7816 */ /* 0x000fc6000000007b */
[----:B------:R1:W-:Y:S02]  /*29f0*/  STS.U8 [R4+UR4+0x2000], R125 ;  /* 0x0020007d04007988 */ /* 0x0003e40008000004 */
[----:B-1----:R-:W-:Y:S02]  /*2a00*/  PRMT R125, RZ, 0x7610, R125 ;  /* 0x00007610ff7d7816 */ /* 0x002fe4000000007d */
[----:B------:R1:W-:Y:S04]  /*2a10*/  STS.U8 [R4+UR4+0x2004], R6 ;  /* 0x0020040604007988 */ /* 0x0003e80008000004 */
[----:B---3--:R3:W-:Y:S01]  /*2a20*/  STS.U8 [R4+UR4+0x2008], R108 ;  /* 0x0020086c04007988 */ /* 0x0087e20008000004 */
[----:B0-----:R-:W-:Y:S02]  /*2a30*/  IADD3 R92, P1, R2, R93, RZ ;  /* 0x0000005d025c7210 */ /* 0x001fe40007f3e0ff */
[----:B------:R-:W-:-:S05]  /*2a40*/  SHF.R.S32.HI R93, RZ, 0x1f, R2 ;  /* 0x0000001fff5d7819 */ /* 0x000fca0000011402 */
[----:B-----5:R-:W-:Y:S02]  /*2a50*/  IMAD.X R93, R93, 0x1, R3, P1 ;  /* 0x000000015d5d7824 */ /* 0x020fe400008e0603 */
[----:B------:R-:W5:Y:S04]  /*2a60*/  LDL.LU R3, [R1+0x20] ;  /* 0x0000200001037983 */ /* 0x000f680000300800 */
[----:B------:R0:W4:Y:S04]  /*2a70*/  @!P0 LDG.E.U8 R123, desc[UR12][R92.64] ;  /* 0x0000000c5c7b8981 */ /* 0x000128000c1e1100 */
[----:B-1----:R-:W4:Y:S01]  /*2a80*/  LDL.LU R6, [R1+0x1c] ;  /* 0x00001c0001067983 */ /* 0x002f220000300800 */
[----:B0-----:R-:W-:-:S02]  /*2a90*/  IADD3 R92, P1, R2, R5, RZ ;  /* 0x00000005025c7210 */ /* 0x001fc40007f3e0ff */
[----:B------:R-:W-:-:S05]  /*2aa0*/  SHF.R.S32.HI R93, RZ, 0x1f, R2 ;  /* 0x0000001fff5d7819 */ /* 0x000fca0000011402 */
[----:B------:R-:W-:-:S05]  /*2ab0*/  IMAD.X R93, R93, 0x1, R22, P1 ;  /* 0x000000015d5d7824 */ /* 0x000fca00008e0616 */
[----:B------:R0:W4:Y:S04]  /*2ac0*/  @!P0 LDG.E.U8 R125, desc[UR12][R92.64] ;  /* 0x0000000c5c7d8981 */ /* 0x000128000c1e1100 */
[----:B------:R-:W4:Y:S04]  /*2ad0*/  LDL.LU R93, [R1] ;  /* 0x00000000015d7983 */ /* 0x000f280000300800 */
[----:B------:R1:W-:Y:S01]  /*2ae0*/  STS.U8 [R4+UR4+0x200c], R107 ;  /* 0x00200c6b04007988 */ /* 0x0003e20008000004 */
[----:B------:R-:W-:Y:S01]  /*2af0*/  USHF.L.U32 UR6, UR15, 0x5, URZ ;  /* 0x000000050f067899 */ /* 0x000fe2000800063f */
[----:B------:R-:W-:-:S02]  /*2b00*/  UMOV UR9, 0xc0000010 ;  /* 0xc000001000097882 */ /* 0x000fc40000000000 */
[----:B---3--:R-:W3:Y:S01]  /*2b10*/  LDL.LU R108, [R1+0x4] ;  /* 0x00000400016c7983 */ /* 0x008ee20000300800 */
[----:B------:R-:W-:Y:S01]  /*2b20*/  UMOV UR11, 0xc0000010 ;  /* 0xc0000010000b7882 */ /* 0x000fe20000000000 */
[----:B------:R-:W-:Y:S01]  /*2b30*/  IADD3 R98, P2, R98, UR17, RZ ;  /* 0x0000001162627c10 */ /* 0x000fe2000ff5e0ff */
[----:B0-----:R-:W0:Y:S01]  /*2b40*/  LDC R92, c[0x0][0x238] ;  /* 0x00008e00ff5c7b82 */ /* 0x001e220000000800 */
[----:B------:R1:W-:Y:S04]  /*2b50*/  STS.U8 [R0+UR4+0x2000], R105 ;  /* 0x0020006900007988 */ /* 0x0003e80008000004 */
[----:B------:R1:W-:Y:S04]  /*2b60*/  STS.U8 [R0+UR4+0x2004], R104 ;  /* 0x0020046800007988 */ /* 0x0003e80008000004 */
[----:B--2---:R1:W-:Y:S04]  /*2b70*/  STS.U8 [R0+UR4+0x2008], R103 ;  /* 0x0020086700007988 */ /* 0x0043e80008000004 */
[----:B------:R1:W-:Y:S01]  /*2b80*/  STS.U8 [R0+UR4+0x200c], R102 ;  /* 0x00200c6600007988 */ /* 0x0003e20008000004 */
[----:B------:R-:W-:-:S02]  /*2b90*/  ULOP3.LUT UR7, UR6, 0x80, URZ, 0xc0, !UPT ;  /* 0x0000008006077892 */ /* 0x000fc4000f8ec03f */
[----:B------:R-:W-:Y:S02]  /*2ba0*/  ULOP3.LUT UR6, UR6, 0x100, URZ, 0xc0, !UPT ;  /* 0x0000010006067892 */ /* 0x000fe4000f8ec03f */
[----:B------:R-:W-:Y:S02]  /*2bb0*/  ULEA.HI UR7, UR16, UR7, URZ, 0x1c ;  /* 0x0000000710077291 */ /* 0x000fe4000f8fe03f */
[----:B------:R-:W-:Y:S02]  /*2bc0*/  ULEA.HI UR6, UR4, UR6, URZ, 0x1c ;  /* 0x0000000604067291 */ /* 0x000fe4000f8fe03f */
[----:B------:R-:W-:Y:S02]  /*2bd0*/  ULOP3.LUT UR8, UR7, 0x3fff, URZ, 0xc0, !UPT ;  /* 0x00003fff07087892 */ /* 0x000fe4000f8ec03f */
[----:B------:R-:W-:Y:S01]  /*2be0*/  ULOP3.LUT UR10, UR6, 0x3fff, URZ, 0xc0, !UPT ;  /* 0x00003fff060a7892 */ /* 0x000fe2000f8ec03f */
[----:B------:R-:W-:Y:S02]  /*2bf0*/  IADD3.X R20, R20, UR18, RZ, P2, !PT ;  /* 0x0000001214147c10 */ /* 0x000fe400097fe4ff */
[----:B------:R-:W-:-:S04]  /*2c00*/  IADD3 R19, P2, R19, UR17, RZ ;  /* 0x0000001113137c10 */ /* 0x000fc8000ff5e0ff */
[----:B------:R-:W-:Y:S02]  /*2c10*/  IADD3.X R11, R11, UR18, RZ, P2, !PT ;  /* 0x000000120b0b7c10 */ /* 0x000fe400097fe4ff */
[----:B------:R-:W-:-:S04]  /*2c20*/  IADD3 R90, P4, R90, UR17, RZ ;  /* 0x000000115a5a7c10 */ /* 0x000fc8000ff9e0ff */
[----:B------:R-:W-:Y:S02]  /*2c30*/  IADD3.X R16, R16, UR18, RZ, P4, !PT ;  /* 0x0000001210107c10 */ /* 0x000fe4000a7fe4ff */
[----:B------:R-:W-:Y:S02]  /*2c40*/  IADD3 R106, P4, R106, UR17, RZ ;  /* 0x000000116a6a7c10 */ /* 0x000fe4000ff9e0ff */
[----:B------:R-:W-:Y:S02]  /*2c50*/  IADD3 R5, P1, R5, UR17, RZ ;  /* 0x0000001105057c10 */ /* 0x000fe4000ff3e0ff */
[----:B------:R-:W-:Y:S02]  /*2c60*/  IADD3.X R8, R8, UR18, RZ, P4, !PT ;  /* 0x0000001208087c10 */ /* 0x000fe4000a7fe4ff */
[----:B------:R-:W-:Y:S02]  /*2c70*/  IADD3 R91, P3, R91, UR17, RZ ;  /* 0x000000115b5b7c10 */ /* 0x000fe4000ff7e0ff */
[----:B------:R-:W-:-:S02]  /*2c80*/  IADD3.X R22, R22, UR18, RZ, P1, !PT ;  /* 0x0000001216167c10 */ /* 0x000fc40008ffe4ff */
[----:B------:R-:W-:Y:S02]  /*2c90*/  IADD3 R89, P5, R89, UR17, RZ ;  /* 0x0000001159597c10 */ /* 0x000fe4000ffbe0ff */
[----:B------:R-:W-:Y:S02]  /*2ca0*/  IADD3 R88, P6, R88, UR17, RZ ;  /* 0x0000001158587c10 */ /* 0x000fe4000ffde0ff */
[----:B------:R-:W-:Y:S02]  /*2cb0*/  IADD3 R23, P0, R23, UR17, RZ ;  /* 0x0000001117177c10 */ /* 0x000fe4000ff1e0ff */
[----:B------:R-:W-:Y:S01]  /*2cc0*/  IADD3 R21, P1, R21, UR17, RZ ;  /* 0x0000001115157c10 */ /* 0x000fe2000ff3e0ff */
[----:B0-----:R-:W-:Y:S01]  /*2cd0*/  IMAD.SHL.U32 R92, R92, 0x20, RZ ;  /* 0x000000205c5c7824 */ /* 0x001fe200078e00ff */
[----:B------:R-:W-:Y:S02]  /*2ce0*/  IADD3.X R18, R18, UR18, RZ, P3, !PT ;  /* 0x0000001212127c10 */ /* 0x000fe40009ffe4ff */
[----:B------:R-:W-:-:S02]  /*2cf0*/  IADD3 R17, P3, R17, UR17, RZ ;  /* 0x0000001111117c10 */ /* 0x000fc4000ff7e0ff */
[----:B------:R-:W-:Y:S02]  /*2d00*/  IADD3.X R15, R15, UR18, RZ, P5, !PT ;  /* 0x000000120f0f7c10 */ /* 0x000fe4000affe4ff */
[----:B------:R-:W-:Y:S02]  /*2d10*/  IADD3.X R14, R14, UR18, RZ, P6, !PT ;  /* 0x000000120e0e7c10 */ /* 0x000fe4000b7fe4ff */
[----:B------:R-:W-:Y:S02]  /*2d20*/  IADD3.X R13, R13, UR18, RZ, P0, !PT ;  /* 0x000000120d0d7c10 */ /* 0x000fe400087fe4ff */
[----:B------:R-:W-:Y:S02]  /*2d30*/  IADD3.X R12, R12, UR18, RZ, P1, !PT ;  /* 0x000000120c0c7c10 */ /* 0x000fe40008ffe4ff */
[----:B------:R-:W-:Y:S02]  /*2d40*/  IADD3 R112, P5, R112, UR17, RZ ;  /* 0x0000001170707c10 */ /* 0x000fe4000ffbe0ff */
[----:B------:R-:W-:-:S02]  /*2d50*/  IADD3 R116, P6, R116, UR17, RZ ;  /* 0x0000001174747c10 */ /* 0x000fc4000ffde0ff */
[----:B------:R-:W-:Y:S02]  /*2d60*/  IADD3 R120, P0, R120, UR17, RZ ;  /* 0x0000001178787c10 */ /* 0x000fe4000ff1e0ff */
[----:B------:R-:W-:Y:S02]  /*2d70*/  IADD3 R124, P1, R124, UR17, RZ ;  /* 0x000000117c7c7c10 */ /* 0x000fe4000ff3e0ff */
[----:B------:R-:W-:Y:S01]  /*2d80*/  IADD3.X R10, R10, UR18, RZ, P3, !PT ;  /* 0x000000120a0a7c10 */ /* 0x000fe20009ffe4ff */
[----:B------:R-:W-:Y:S01]  /*2d90*/  UIADD3 UR14, UR14, -0x20, URZ ;  /* 0xffffffe00e0e7890 */ /* 0x000fe2000fffe03f */
[----:B------:R-:W-:Y:S02]  /*2da0*/  IADD3 R9, P3, R92, R9, RZ ;  /* 0x000000095c097210 */ /* 0x000fe40007f7e0ff */
[----:B------:R-:W-:Y:S02]  /*2db0*/  IADD3.X R110, R110, UR18, RZ, P5, !PT ;  /* 0x000000126e6e7c10 */ /* 0x000fe4000affe4ff */
[----:B------:R-:W-:-:S02]  /*2dc0*/  IADD3.X R114, R114, UR18, RZ, P6, !PT ;  /* 0x0000001272727c10 */ /* 0x000fc4000b7fe4ff */
[----:B------:R-:W-:Y:S02]  /*2dd0*/  IADD3.X R118, R118, UR18, RZ, P0, !PT ;  /* 0x0000001276767c10 */ /* 0x000fe400087fe4ff */
[----:B------:R-:W-:Y:S01]  /*2de0*/  IADD3.X R122, R122, UR18, RZ, P1, !PT ;  /* 0x000000127a7a7c10 */ /* 0x000fe20008ffe4ff */
[----:B-----5:R1:W-:Y:S04]  /*2df0*/  STS.U8 [R3+UR4+0x1c00], R99 ;  /* 0x001c006303007988 */ /* 0x0203e80008000004 */
[----:B------:R1:W-:Y:S04]  /*2e00*/  STS.U8 [R3+UR4+0x1a00], R100 ;  /* 0x001a006403007988 */ /* 0x0003e80008000004 */
[----:B------:R1:W-:Y:S04]  /*2e10*/  STS.U8 [R3+UR4+0x1800], R101 ;  /* 0x0018006503007988 */ /* 0x0003e80008000004 */
[----:B----4-:R1:W-:Y:S04]  /*2e20*/  STS.U8 [R3+UR4+0x1600], R96 ;  /* 0x0016006003007988 */ /* 0x0103e80008000004 */
[----:B------:R1:W-:Y:S04]  /*2e30*/  STS.U8 [R3+UR4+0x1400], R97 ;  /* 0x0014006103007988 */ /* 0x0003e80008000004 */
        /* <DEDUP_REMOVED lines=9> */
[----:B------:R1:W-:Y:S04]  /*2ed0*/  STS.U8 [R3+UR4], R123 ;  /* 0x0000007b03007988 */ /* 0x0003e80008000004 */
[----:B------:R1:W-:Y:S01]  /*2ee0*/  STS.U8 [R3+UR4+0x1e00], R125 ;  /* 0x001e007d03007988 */ /* 0x0003e20008000004 */
[----:B------:R0:W-:Y:S06]  /*2ef0*/  MEMBAR.ALL.CTA ;  /* 0x0000000000007992 */ /* 0x0001ec0000008000 */
[----:B0-----:R-:W0:Y:S02]  /*2f00*/  FENCE.VIEW.ASYNC.S ;  /* 0x00000000000073c6 */ /* 0x001e240000000000 */
[----:B0-----:R-:W-:Y:S06]  /*2f10*/  BAR.SYNC.DEFER_BLOCKING 0x0 ;  /* 0x0000000000007b1d */ /* 0x001fec0000010000 */
[----:B------:R-:W-:-:S06]  /*2f20*/  WARPGROUP.ARRIVE ;  /* 0x00000000000079c5 */ /* 0x000fcc0000000000 */
[----:B------:R-:W-:Y:S01]  /*2f30*/  QGMMA.64x128x32.F32.E5M2.E5M2 R24, gdesc[UR8], R24, gsb0 ;  /* 0x01e00000081879f3 */ /* 0x000fe20008003818 */
[----:B---3--:R-:W-:-:S04]  /*2f40*/  IADD3 R108, P2, R108, UR17, RZ ;  /* 0x000000116c6c7c10 */ /* 0x008fc8000ff5e0ff */
[----:B------:R-:W-:Y:S01]  /*2f50*/  IADD3.X R93, R93, UR18, RZ, P2, !PT ;  /* 0x000000125d5d7c10 */ /* 0x000fe200097fe4ff */
[----:B------:R1:W-:Y:S01]  /*2f60*/  STL [R1+0x4], R108 ;  /* 0x0000046c01007387 */ /* 0x0003e20000100800 */
[----:B------:R-:W-:-:S03]  /*2f70*/  VIADD R6, R6, 0xffffffff ;  /* 0xffffffff06067836 */ /* 0x000fc60000000000 */
[----:B------:R1:W-:Y:S02]  /*2f80*/  STL [R1], R93 ;  /* 0x0000005d01007387 */ /* 0x0003e40000100800 */
[----:B------:R-:W-:Y:S02]  /*2f90*/  ISETP.NE.U32.AND P4, PT, R6, RZ, PT ;  /* 0x000000ff0600720c */ /* 0x000fe40003f85070 */
[----:B------:R-:W-:Y:S01]  /*2fa0*/  LEA.HI.X.SX32 R7, R92, R7, 0x1, P3 ;  /* 0x000000075c077211 */ /* 0x000fe200018f0eff */
[----:B------:R-:W-:-:S10]  /*2fb0*/  WARPGROUP.DEPBAR.LE gsb0, 0x0 ;  /* 0x00008000000079c5 */ /* 0x000fd40000010000 */
[----:B-1----:R-:W-:Y:S05]  /*2fc0*/  @P4 BRA `(.L_x_2) ;  /* 0xfffffff0001c4947 */ /* 0x002fea000383ffff */
.L_x_1:
[----:B------:R-:W2:Y:S01]  /*2fd0*/  LDL.LU R93, [R1+0xc] ;  /* 0x00000c00015d7983 */ /* 0x000ea20000300800 */
[----:B------:R-:W-:Y:S01]  /*2fe0*/  F2FP.SATFINITE.E5M2.F32.PACK_AB_MERGE_C R24, R25, R24, RZ ;  /* 0x000000181918723e */ /* 0x000fe200048060ff */
[----:B------:R-:W-:Y:S01]  /*2ff0*/  ULDC.64 UR8, c[0x0][0x228] ;  /* 0x00008a0000087ab9 */ /* 0x000fe20000000a00 */
[----:B------:R-:W-:Y:S01]  /*3000*/  F2FP.SATFINITE.E5M2.F32.PACK_AB_MERGE_C R28, R29, R28, RZ ;  /* 0x0000001c1d1c723e */ /* 0x000fe200048060ff */
[----:B------:R-:W3:Y:S01]  /*3010*/  LDL.LU R88, [R1+0x8] ;  /* 0x0000080001587983 */ /* 0x000ee20000300800 */
[----:B------:R-:W-:Y:S01]  /*3020*/  F2FP.SATFINITE.E5M2.F32.PACK_AB_MERGE_C R32, R33, R32, RZ ;  /* 0x000000202120723e */ /* 0x000fe200048060ff */
[----:B------:R-:W-:Y:S01]  /*3030*/  ULDC UR10, c[0x0][0x22c] ;  /* 0x00008b00000a7ab9 */ /* 0x000fe20000000800 */
[----:B------:R-:W-:Y:S01]  /*3040*/  F2FP.SATFINITE.E5M2.F32.PACK_AB_MERGE_C R40, R41, R40, RZ ;  /* 0x000000282928723e */ /* 0x000fe200048060ff */
[----:B------:R-:W0:Y:S01]  /*3050*/  S2R R92, SR_TID.X ;  /* 0x00000000005c7919 */ /* 0x000e220000002100 */
[----:B------:R-:W-:Y:S02]  /*3060*/  F2FP.SATFINITE.E5M2.F32.PACK_AB_MERGE_C R44, R45, R44, RZ ;  /* 0x0000002c2d2c723e */ /* 0x000fe400048060ff */
[----:B------:R-:W-:-:S02]  /*3070*/  F2FP.SATFINITE.E5M2.F32.PACK_AB_MERGE_C R48, R49, R48, RZ ;  /* 0x000000303130723e */ /* 0x000fc400048060ff */
[----:B------:R-:W-:Y:S02]  /*3080*/  F2FP.SATFINITE.E5M2.F32.PACK_AB_MERGE_C R56, R57, R56, RZ ;  /* 0x000000383938723e */ /* 0x000fe400048060ff */
[----:B------:R-:W-:Y:S02]  /*3090*/  F2FP.SATFINITE.E5M2.F32.PACK_AB_MERGE_C R60, R61, R60, RZ ;  /* 0x0000003c3d3c723e */ /* 0x000fe400048060ff */
[----:B------:R-:W-:Y:S02]  /*30a0*/  F2FP.SATFINITE.E5M2.F32.PACK_AB_MERGE_C R64, R65, R64, RZ ;  /* 0x000000404140723e */ /* 0x000fe400048060ff */
[----:B------:R-:W-:Y:S02]  /*30b0*/  LOP3.LUT R24, R24, 0xffff, RZ, 0xc0, !PT ;  /* 0x0000ffff18187812 */ /* 0x000fe400078ec0ff */
[----:B------:R-:W-:Y:S02]  /*30c0*/  LOP3.LUT R15, R28, 0xffff, RZ, 0xc0, !PT ;  /* 0x0000ffff1c0f7812 */ /* 0x000fe400078ec0ff */
[----:B------:R-:W-:-:S02]  /*30d0*/  LOP3.LUT R17, R32, 0xffff, RZ, 0xc0, !PT ;  /* 0x0000ffff20117812 */ /* 0x000fc400078ec0ff */
[----:B------:R-:W-:Y:S02]  /*30e0*/  F2FP.SATFINITE.E5M2.F32.PACK_AB_MERGE_C R34, R35, R34, RZ ;  /* 0x000000222322723e */ /* 0x000fe400048060ff */
[----:B------:R-:W-:Y:S02]  /*30f0*/  F2FP.SATFINITE.E5M2.F32.PACK_AB_MERGE_C R38, R39, R38, RZ ;  /* 0x000000262726723e */ /* 0x000fe400048060ff */
[----:B------:R-:W-:Y:S02]  /*3100*/  F2FP.SATFINITE.E5M2.F32.PACK_AB_MERGE_C R72, R73, R72, RZ ;  /* 0x000000484948723e */ /* 0x000fe400048060ff */
[----:B------:R-:W-:Y:S02]  /*3110*/  F2FP.SATFINITE.E5M2.F32.PACK_AB_MERGE_C R76, R77, R76, RZ ;  /* 0x0000004c4d4c723e */ /* 0x000fe400048060ff */
[----:B------:R-:W-:Y:S02]  /*3120*/  F2FP.SATFINITE.E5M2.F32.PACK_AB_MERGE_C R80, R81, R80, RZ ;  /* 0x000000505150723e */ /* 0x000fe400048060ff */
[----:B------:R-:W-:-:S02]  /*3130*/  F2FP.SATFINITE.E5M2.F32.PACK_AB_MERGE_C R26, R27, R26, RZ ;  /* 0x0000001a1b1a723e */ /* 0x000fc400048060ff */
[----:B------:R-:W-:Y:S02]  /*3140*/  F2FP.SATFINITE.E5M2.F32.PACK_AB_MERGE_C R30, R31, R30, RZ ;  /* 0x0000001e1f1e723e */ /* 0x000fe400048060ff */
[----:B------:R-:W-:Y:S01]  /*3150*/  F2FP.SATFINITE.E5M2.F32.PACK_AB_MERGE_C R42, R43, R42, RZ ;  /* 0x0000002a2b2a723e */ /* 0x000fe200048060ff */
[C---:B0-----:R-:W-:Y:S01]  /*3160*/  IMAD.SHL.U32 R4, R92.reuse, 0x8, RZ ;  /* 0x000000085c047824 */ /* 0x041fe200078e00ff */
[C---:B------:R-:W-:Y:S01]  /*3170*/  LOP3.LUT R6, R92.reuse, 0x100, RZ, 0xc0, !PT ;  /* 0x000001005c067812 */ /* 0x040fe200078ec0ff */
[----:B------:R-:W-:Y:S01]  /*3180*/  IMAD.SHL.U32 R5, R92, 0x4, RZ ;  /* 0x000000045c057824 */ /* 0x000fe200078e00ff */
[----:B------:R-:W-:Y:S01]  /*3190*/  LOP3.LUT R40, R40, 0xffff, RZ, 0xc0, !PT ;  /* 0x0000ffff28287812 */ /* 0x000fe200078ec0ff */
[----:B------:R-:W-:Y:S01]  /*31a0*/  IMAD.SHL.U32 R2, R92, 0x400, RZ ;  /* 0x000004005c027824 */ /* 0x000fe200078e00ff */
[----:B------:R-:W-:Y:S02]  /*31b0*/  LOP3.LUT R4, R4, 0x700, RZ, 0xc0, !PT ;  /* 0x0000070004047812 */ /* 0x000fe400078ec0ff */
[----:B------:R-:W-:-:S02]  /*31c0*/  LOP3.LUT R23, R44, 0xffff, RZ, 0xc0, !PT ;  /* 0x0000ffff2c177812 */ /* 0x000fc400078ec0ff */
[----:B------:R-:W-:Y:S01]  /*31d0*/  LOP3.LUT R9, R4, 0x70, R5, 0xf8, !PT ;  /* 0x0000007004097812 */ /* 0x000fe200078ef805 */
[----:B------:R-:W-:Y:S01]  /*31e0*/  IMAD.SHL.U32 R4, R92, 0x1000, RZ ;  /* 0x000010005c047824 */ /* 0x000fe200078e00ff */
[----:B------:R-:W-:Y:S02]  /*31f0*/  LOP3.LUT R25, R48, 0xffff, RZ, 0xc0, !PT ;  /* 0x0000ffff30197812 */ /* 0x000fe400078ec0ff */
[----:B------:R-:W-:Y:S02]  /*3200*/  LOP3.LUT R56, R56, 0xffff, RZ, 0xc0, !PT ;  /* 0x0000ffff38387812 */ /* 0x000fe400078ec0ff */
[----:B------:R-:W-:Y:S02]  /*3210*/  LOP3.LUT R35, R60, 0xffff, RZ, 0xc0, !PT ;  /* 0x0000ffff3c237812 */ /* 0x000fe400078ec0ff */
[----:B------:R-:W-:Y:S02]  /*3220*/  LOP3.LUT R39, R64, 0xffff, RZ, 0xc0, !PT ;  /* 0x0000ffff40277812 */ /* 0x000fe400078ec0ff */
[----:B------:R-:W-:-:S02]  /*3230*/  LOP3.LUT R12, R4, 0x6000, RZ, 0xc0, !PT ;  /* 0x00006000040c7812 */ /* 0x000fc400078ec0ff */
[----:B------:R-:W-:Y:S02]  /*3240*/  F2FP.SATFINITE.E5M2.F32.PACK_AB_MERGE_C R46, R47, R46, RZ ;  /* 0x0000002e2f2e723e */ /* 0x000fe400048060ff */
[----:B------:R-:W-:Y:S02]  /*3250*/  F2FP.SATFINITE.E5M2.F32.PACK_AB_MERGE_C R50, R51, R50, RZ ;  /* 0x000000323332723e */ /* 0x000fe400048060ff */
[----:B------:R-:W-:Y:S02]  /*3260*/  R2UR UR6, R6 ;  /* 0x00000000060672ca */ /* 0x000fe400000e0000 */
[--C-:B------:R-:W-:Y:S02]  /*3270*/  PRMT R5, R17, 0x3340, R0.reuse ;  /* 0x0000334011057816 */ /* 0x100fe40000000000 */
[----:B------:R-:W-:Y:S01]  /*3280*/  PRMT R4, R24, 0x3340, R15 ;  /* 0x0000334018047816 */ /* 0x000fe2000000000f */
[----:B------:R-:W-:Y:S01]  /*3290*/  IMAD.SHL.U32 R13, R92, 0x10, RZ ;  /* 0x000000105c0d7824 */ /* 0x000fe200078e00ff */
[----:B------:R-:W-:-:S02]  /*32a0*/  PRMT R7, R25, 0x3340, R0 ;  /* 0x0000334019077816 */ /* 0x000fc40000000000 */
[----:B------:R-:W-:Y:S02]  /*32b0*/  PRMT R6, R40, 0x3340, R23 ;  /* 0x0000334028067816 */ /* 0x000fe40000000017 */
[----:B------:R-:W-:Y:S02]  /*32c0*/  PRMT R11, R39, 0x3340, R0 ;  /* 0x00003340270b7816 */ /* 0x000fe40000000000 */
[----:B------:R-:W-:Y:S02]  /*32d0*/  PRMT R8, R56, 0x3340, R35 ;  /* 0x0000334038087816 */ /* 0x000fe40000000023 */
[----:B------:R-:W-:Y:S02]  /*32e0*/  LOP3.LUT R2, R2, 0x6000, RZ, 0xc0, !PT ;  /* 0x0000600002027812 */ /* 0x000fe400078ec0ff */
[----:B------:R-:W-:Y:S02]  /*32f0*/  LOP3.LUT R45, R80, 0xffff, RZ, 0xc0, !PT ;  /* 0x0000ffff502d7812 */ /* 0x000fe400078ec0ff */
[----:B------:R-:W-:-:S02]  /*3300*/  LOP3.LUT R72, R72, 0xffff, RZ, 0xc0, !PT ;  /* 0x0000ffff48487812 */ /* 0x000fc400078ec0ff */
[----:B------:R-:W-:Y:S02]  /*3310*/  LOP3.LUT R43, R76, 0xffff, RZ, 0xc0, !PT ;  /* 0x0000ffff4c2b7812 */ /* 0x000fe400078ec0ff */
[----:B------:R-:W-:Y:S02]  /*3320*/  PRMT R4, R4, 0x5410, R5 ;  /* 0x0000541004047816 */ /* 0x000fe40000000005 */
[----:B------:R-:W-:Y:S02]  /*3330*/  LOP3.LUT R27, R26, 0xffff, RZ, 0xc0, !PT ;  /* 0x0000ffff1a1b7812 */ /* 0x000fe400078ec0ff */
[----:B------:R-:W-:Y:S02]  /*3340*/  LOP3.LUT R30, R30, 0xffff, RZ, 0xc0, !PT ;  /* 0x0000ffff1e1e7812 */ /* 0x000fe400078ec0ff */
[----:B------:R-:W-:Y:S02]  /*3350*/  LOP3.LUT R29, R34, 0xffff, RZ, 0xc0, !PT ;  /* 0x0000ffff221d7812 */ /* 0x000fe400078ec0ff */
[----:B------:R-:W-:-:S02]  /*3360*/  LOP3.LUT R42, R42, 0xffff, RZ, 0xc0, !PT ;  /* 0x0000ffff2a2a7812 */ /* 0x000fc400078ec0ff */
[----:B------:R-:W-:Y:S02]  /*3370*/  LOP3.LUT R31, R46, 0xffff, RZ, 0xc0, !PT ;  /* 0x0000ffff2e1f7812 */ /* 0x000fe400078ec0ff */
[----:B------:R-:W-:Y:S02]  /*3380*/  LOP3.LUT R33, R50, 0xffff, RZ, 0xc0, !PT ;  /* 0x0000ffff32217812 */ /* 0x000fe400078ec0ff */
[----:B------:R-:W-:Y:S02]  /*3390*/  PRMT R5, R6, 0x5410, R7 ;  /* 0x0000541006057816 */ /* 0x000fe40000000007 */
[----:B------:R-:W-:Y:S02]  /*33a0*/  PRMT R6, R8, 0x5410, R11 ;  /* 0x0000541008067816 */ /* 0x000fe4000000000b */
[----:B------:R-:W-:Y:S02]  /*33b0*/  LOP3.LUT R12, R12, 0xff0, R13, 0xf8, !PT ;  /* 0x00000ff00c0c7812 */ /* 0x000fe400078ef80d */
[----:B------:R-:W-:-:S02]  /*33c0*/  PRMT R8, R45, 0x3340, R0 ;  /* 0x000033402d087816 */ /* 0x000fc40000000000 */
[----:B------:R-:W-:Y:S02]  /*33d0*/  PRMT R7, R72, 0x3340, R43 ;  /* 0x0000334048077816 */ /* 0x000fe4000000002b */
[--C-:B------:R-:W-:Y:S02]  /*33e0*/  PRMT R16, R29, 0x3340, R0.reuse ;  /* 0x000033401d107816 */ /* 0x100fe40000000000 */
[----:B------:R-:W-:Y:S02]  /*33f0*/  PRMT R18, R33, 0x3340, R0 ;  /* 0x0000334021127816 */ /* 0x000fe40000000000 */
[----:B------:R-:W-:Y:S02]  /*3400*/  PRMT R11, R27, 0x3340, R30 ;  /* 0x000033401b0b7816 */ /* 0x000fe4000000001e */
[----:B------:R-:W-:Y:S02]  /*3410*/  PRMT R13, R42, 0x3340, R31 ;  /* 0x000033402a0d7816 */ /* 0x000fe4000000001f */
[----:B------:R-:W-:-:S02]  /*3420*/  F2FP.SATFINITE.E5M2.F32.PACK_AB_MERGE_C R58, R59, R58, RZ ;  /* 0x0000003a3b3a723e */ /* 0x000fc400048060ff */
[----:B------:R-:W-:Y:S02]  /*3430*/  F2FP.SATFINITE.E5M2.F32.PACK_AB_MERGE_C R62, R63, R62, RZ ;  /* 0x0000003e3f3e723e */ /* 0x000fe400048060ff */
[----:B------:R-:W-:Y:S02]  /*3440*/  F2FP.SATFINITE.E5M2.F32.PACK_AB_MERGE_C R66, R67, R66, RZ ;  /* 0x000000424342723e */ /* 0x000fe400048060ff */
[----:B------:R-:W-:Y:S02]  /*3450*/  F2FP.SATFINITE.E5M2.F32.PACK_AB_MERGE_C R3, R75, R74, RZ ;  /* 0x0000004a4b03723e */ /* 0x000fe400048060ff */
[----:B------:R-:W-:Y:S02]  /*3460*/  F2FP.SATFINITE.E5M2.F32.PACK_AB_MERGE_C R14, R79, R78, RZ ;  /* 0x0000004e4f0e723e */ /* 0x000fe400048060ff */
[----:B------:R-:W-:Y:S02]  /*3470*/  F2FP.SATFINITE.E5M2.F32.PACK_AB_MERGE_C R10, R83, R82, RZ ;  /* 0x00000052530a723e */ /* 0x000fe400048060ff */
[----:B------:R-:W-:-:S02]  /*3480*/  PRMT R7, R7, 0x5410, R8 ;  /* 0x0000541007077816 */ /* 0x000fc40000000008 */
[----:B------:R-:W-:Y:S02]  /*3490*/  F2FP.SATFINITE.E5M2.F32.PACK_AB_MERGE_C R36, R37, R36, RZ ;  /* 0x000000242524723e */ /* 0x000fe400048060ff */
[----:B------:R-:W-:Y:S02]  /*34a0*/  PRMT R8, R11, 0x5410, R16 ;  /* 0x000054100b087816 */ /* 0x000fe40000000010 */
[----:B------:R-:W-:Y:S02]  /*34b0*/  LOP3.LUT R58, R58, 0xffff, RZ, 0xc0, !PT ;  /* 0x0000ffff3a3a7812 */ /* 0x000fe400078ec0ff */
[----:B------:R-:W-:Y:S02]  /*34c0*/  LOP3.LUT R37, R62, 0xffff, RZ, 0xc0, !PT ;  /* 0x0000ffff3e257812 */ /* 0x000fe400078ec0ff */
[----:B------:R-:W-:Y:S02]  /*34d0*/  LOP3.LUT R41, R66, 0xffff, RZ, 0xc0, !PT ;  /* 0x0000ffff42297812 */ /* 0x000fe400078ec0ff */
[----:B------:R-:W-:-:S02]  /*34e0*/  SHF.R.U32.HI R11, RZ, 0x8, R24 ;  /* 0x00000008ff0b7819 */ /* 0x000fc40000011618 */
[----:B------:R-:W-:Y:S02]  /*34f0*/  LOP3.LUT R3, R3, 0xffff, RZ, 0xc0, !PT ;  /* 0x0000ffff03037812 */ /* 0x000fe400078ec0ff */
[----:B------:R-:W-:Y:S02]  /*3500*/  LOP3.LUT R14, R14, 0xffff, RZ, 0xc0, !PT ;  /* 0x0000ffff0e0e7812 */ /* 0x000fe400078ec0ff */
[----:B------:R-:W-:Y:S02]  /*3510*/  LOP3.LUT R10, R10, 0xffff, RZ, 0xc0, !PT ;  /* 0x0000ffff0a0a7812 */ /* 0x000fe400078ec0ff */
[----:B------:R-:W-:Y:S02]  /*3520*/  PRMT R19, R41, 0x3340, R0 ;  /* 0x0000334029137816 */ /* 0x000fe40000000000 */
[----:B------:R-:W-:Y:S02]  /*3530*/  LOP3.LUT R16, R11, 0xffff, RZ, 0xc0, !PT ;  /* 0x0000ffff0b107812 */ /* 0x000fe400078ec0ff */
[----:B------:R-:W-:-:S02]  /*3540*/  PRMT R21, R10, 0x3340, R1 ;  /* 0x000033400a157816 */ /* 0x000fc40000000001 */
[----:B------:R-:W-:Y:S02]  /*3550*/  PRMT R20, R3, 0x3340, R14 ;  /* 0x0000334003147816 */ /* 0x000fe4000000000e */
[----:B------:R-:W-:Y:S02]  /*3560*/  SHF.R.U32.HI R22, RZ, 0x8, R39 ;  /* 0x00000008ff167819 */ /* 0x000fe40000011627 */
[----:B------:R-:W-:Y:S02]  /*3570*/  F2FP.SATFINITE.E5M2.F32.PACK_AB_MERGE_C R70, R71, R70, RZ ;  /* 0x000000464746723e */ /* 0x000fe400048060ff */
[----:B------:R-:W-:Y:S02]  /*3580*/  LOP3.LUT R22, R22, 0xffff, RZ, 0xc0, !PT ;  /* 0x0000ffff16167812 */ /* 0x000fe400078ec0ff */
[----:B------:R-:W-:Y:S02]  /*3590*/  F2FP.SATFINITE.E5M2.F32.PACK_AB_MERGE_C R52, R53, R52, RZ ;  /* 0x000000343534723e */ /* 0x000fe400048060ff */
[----:B------:R-:W-:-:S02]  /*35a0*/  PRMT R26, R22, 0x3340, R1 ;  /* 0x00003340161a7816 */ /* 0x000fc40000000001 */
[----:B------:R-:W-:Y:S02]  /*35b0*/  SHF.R.U32.HI R22, RZ, 0x8, R45 ;  /* 0x00000008ff167819 */ /* 0x000fe4000001162d */
[----:B------:R-:W-:Y:S02]  /*35c0*/  SHF.R.U32.HI R14, RZ, 0x8, R14 ;  /* 0x00000008ff0e7819 */ /* 0x000fe4000001160e */
[----:B------:R-:W-:Y:S02]  /*35d0*/  SHF.R.U32.HI R3, RZ, 0x8, R3 ;  /* 0x00000008ff037819 */ /* 0x000fe40000011603 */
[----:B------:R-:W-:Y:S02]  /*35e0*/  SHF.R.U32.HI R10, RZ, 0x8, R10 ;  /* 0x00000008ff0a7819 */ /* 0x000fe4000001160a */
[----:B------:R-:W-:Y:S02]  /*35f0*/  LOP3.LUT R14, R14, 0xffff, RZ, 0xc0, !PT ;  /* 0x0000ffff0e0e7812 */ /* 0x000fe400078ec0ff */
[----:B------:R-:W-:-:S02]  /*3600*/  LOP3.LUT R3, R3, 0xffff, RZ, 0xc0, !PT ;  /* 0x0000ffff03037812 */ /* 0x000fc400078ec0ff */
[----:B------:R-:W-:Y:S02]  /*3610*/  F2FP.SATFINITE.E5M2.F32.PACK_AB_MERGE_C R54, R55, R54, RZ ;  /* 0x000000363736723e */ /* 0x000fe400048060ff */
[----:B------:R-:W-:Y:S02]  /*3620*/  F2FP.SATFINITE.E5M2.F32.PACK_AB_MERGE_C R68, R69, R68, RZ ;  /* 0x000000444544723e */ /* 0x000fe400048060ff */
[----:B------:R-:W-:Y:S02]  /*3630*/  F2FP.SATFINITE.E5M2.F32.PACK_AB_MERGE_C R84, R85, R84, RZ ;  /* 0x000000545554723e */ /* 0x000fe400048060ff */
[----:B------:R-:W-:Y:S02]  /*3640*/  F2FP.SATFINITE.E5M2.F32.PACK_AB_MERGE_C R86, R87, R86, RZ ;  /* 0x000000565756723e */ /* 0x000fe400048060ff */
[----:B------:R-:W-:Y:S01]  /*3650*/  PRMT R3, R3, 0x3340, R14 ;  /* 0x0000334003037816 */ /* 0x000fe2000000000e */
[----:B------:R-:W-:Y:S01]  /*3660*/  ULEA UR7, UR6, UR4, 0x4 ;  /* 0x0000000406077291 */ /* 0x000fe2000f8e203f */
[----:B------:R-:W-:-:S02]  /*3670*/  LOP3.LUT R70, R70, 0xffff, RZ, 0xc0, !PT ;  /* 0x0000ffff46467812 */ /* 0x000fc400078ec0ff */
[----:B------:R-:W-:Y:S02]  /*3680*/  LOP3.LUT R52, R52, 0xffff, RZ, 0xc0, !PT ;  /* 0x0000ffff34347812 */ /* 0x000fe400078ec0ff */
[----:B------:R-:W-:Y:S02]  /*3690*/  LOP3.LUT R54, R54, 0xffff, RZ, 0xc0, !PT ;  /* 0x0000ffff36367812 */ /* 0x000fe400078ec0ff */
[----:B------:R-:W-:Y:S02]  /*36a0*/  LOP3.LUT R84, R84, 0xffff, RZ, 0xc0, !PT ;  /* 0x0000ffff54547812 */ /* 0x000fe400078ec0ff */
[----:B------:R-:W-:Y:S02]  /*36b0*/  LOP3.LUT R86, R86, 0xffff, RZ, 0xc0, !PT ;  /* 0x0000ffff56567812 */ /* 0x000fe400078ec0ff */
[----:B------:R-:W-:Y:S02]  /*36c0*/  PRMT R5, R5, 0x4210, R52 ;  /* 0x0000421005057816 */ /* 0x000fe40000000034 */
[----:B------:R-:W-:Y:S01]  /*36d0*/  PRMT R7, R7, 0x4210, R84 ;  /* 0x0000421007077816 */ /* 0x000fe20000000054 */
[----:B------:R-:W-:-:S06]  /*36e0*/  USHF.R.U32.HI UR6, URZ, 0x3, UR6 ;  /* 0x000000033f067899 */ /* 0x000fcc0008011606 */
[----:B------:R-:W-:Y:S01]  /*36f0*/  LOP3.LUT R12, R12, UR6, RZ, 0x3c, !PT ;  /* 0x000000060c0c7c12 */ /* 0x000fe2000f8e3cff */
[----:B------:R-:W-:Y:S01]  /*3700*/  ULDC UR6, c[0x0][0x22c] ;  /* 0x00008b0000067ab9 */ /* 0x000fe20000000800 */
[----:B--2---:R-:W-:-:S04]  /*3710*/  LOP3.LUT R2, R2, 0x60, R93, 0xf8, !PT ;  /* 0x0000006002027812 */ /* 0x004fc800078ef85d */
[----:B------:R-:W-:Y:S02]  /*3720*/  LOP3.LUT R2, R2, R9, RZ, 0x3c, !PT ;  /* 0x0000000902027212 */ /* 0x000fe400078e3cff */
[----:B------:R-:W-:Y:S02]  /*3730*/  PRMT R9, R13, 0x5410, R18 ;  /* 0x000054100d097816 */ /* 0x000fe40000000012 */
[----:B------:R-:W-:Y:S02]  /*3740*/  SHF.R.U32.HI R13, RZ, 0x8, R15 ;  /* 0x00000008ff0d7819 */ /* 0x000fe4000001160f */
[----:B------:R-:W-:Y:S02]  /*3750*/  SHF.R.U32.HI R15, RZ, 0x8, R17 ;  /* 0x00000008ff0f7819 */ /* 0x000fe40000011611 */
[----:B------:R-:W-:Y:S02]  /*3760*/  PRMT R18, R58, 0x3340, R37 ;  /* 0x000033403a127816 */ /* 0x000fe40000000025 */
[----:B------:R-:W-:-:S02]  /*3770*/  LOP3.LUT R13, R13, 0xffff, RZ, 0xc0, !PT ;  /* 0x0000ffff0d0d7812 */ /* 0x000fc400078ec0ff */
[----:B------:R-:W-:Y:S02]  /*3780*/  LOP3.LUT R17, R15, 0xffff, RZ, 0xc0, !PT ;  /* 0x0000ffff0f117812 */ /* 0x000fe400078ec0ff */
[----:B------:R-:W-:Y:S02]  /*3790*/  PRMT R11, R18, 0x5410, R19 ;  /* 0x00005410120b7816 */ /* 0x000fe40000000013 */
[----:B------:R-:W-:Y:S02]  /*37a0*/  PRMT R13, R16, 0x3340, R13 ;  /* 0x00003340100d7816 */ /* 0x000fe4000000000d */
[----:B------:R-:W-:Y:S02]  /*37b0*/  PRMT R15, R20, 0x5410, R21 ;  /* 0x00005410140f7816 */ /* 0x000fe40000000015 */
[----:B------:R-:W-:Y:S02]  /*37c0*/  PRMT R16, R17, 0x3340, R0 ;  /* 0x0000334011107816 */ /* 0x000fe40000000000 */
[----:B------:R-:W-:-:S02]  /*37d0*/  SHF.R.U32.HI R19, RZ, 0x8, R25 ;  /* 0x00000008ff137819 */ /* 0x000fc40000011619 */
[----:B------:R-:W-:Y:S02]  /*37e0*/  SHF.R.U32.HI R17, RZ, 0x8, R40 ;  /* 0x00000008ff117819 */ /* 0x000fe40000011628 */
[----:B------:R-:W-:Y:S02]  /*37f0*/  SHF.R.U32.HI R18, RZ, 0x8, R23 ;  /* 0x00000008ff127819 */ /* 0x000fe40000011617 */
[----:B------:R-:W-:Y:S02]  /*3800*/  SHF.R.U32.HI R20, RZ, 0x8, R56 ;  /* 0x00000008ff147819 */ /* 0x000fe40000011638 */
[----:B------:R-:W-:Y:S02]  /*3810*/  SHF.R.U32.HI R21, RZ, 0x8, R35 ;  /* 0x00000008ff157819 */ /* 0x000fe40000011623 */
[----:B------:R-:W-:Y:S02]  /*3820*/  LOP3.LUT R19, R19, 0xffff, RZ, 0xc0, !PT ;  /* 0x0000ffff13137812 */ /* 0x000fe400078ec0ff */
[----:B------:R-:W-:-:S02]  /*3830*/  LOP3.LUT R18, R18, 0xffff, RZ, 0xc0, !PT ;  /* 0x0000ffff12127812 */ /* 0x000fc400078ec0ff */
[----:B------:R-:W-:Y:S02]  /*3840*/  LOP3.LUT R17, R17, 0xffff, RZ, 0xc0, !PT ;  /* 0x0000ffff11117812 */ /* 0x000fe400078ec0ff */
[----:B------:R-:W-:Y:S02]  /*3850*/  LOP3.LUT R21, R21, 0xffff, RZ, 0xc0, !PT ;  /* 0x0000ffff15157812 */ /* 0x000fe400078ec0ff */
[----:B------:R-:W-:Y:S01]  /*3860*/  LOP3.LUT R20, R20, 0xffff, RZ, 0xc0, !PT ;  /* 0x0000ffff14147812 */ /* 0x000fe200078ec0ff */
[----:B------:R-:W0:Y:S01]  /*3870*/  S2R R93, SR_TID.X ;  /* 0x00000000005d7919 */ /* 0x000e220000002100 */
[----:B------:R-:W-:Y:S02]  /*3880*/  PRMT R24, R19, 0x3340, R0 ;  /* 0x0000334013187816 */ /* 0x000fe40000000000 */
[----:B------:R-:W-:Y:S02]  /*3890*/  PRMT R23, R17, 0x3340, R18 ;  /* 0x0000334011177816 */ /* 0x000fe40000000012 */
[----:B------:R-:W-:-:S02]  /*38a0*/  PRMT R25, R20, 0x3340, R21 ;  /* 0x0000334014197816 */ /* 0x000fc40000000015 */
[----:B------:R-:W-:Y:S02]  /*38b0*/  SHF.R.U32.HI R19, RZ, 0x8, R29 ;  /* 0x00000008ff137819 */ /* 0x000fe4000001161d */
[----:B------:R-:W-:Y:S02]  /*38c0*/  SHF.R.U32.HI R20, RZ, 0x8, R72 ;  /* 0x00000008ff147819 */ /* 0x000fe40000011648 */
[----:B------:R-:W-:Y:S02]  /*38d0*/  SHF.R.U32.HI R21, RZ, 0x8, R43 ;  /* 0x00000008ff157819 */ /* 0x000fe4000001162b */
[----:B------:R-:W-:Y:S02]  /*38e0*/  SHF.R.U32.HI R17, RZ, 0x8, R27 ;  /* 0x00000008ff117819 */ /* 0x000fe4000001161b */
[----:B------:R-:W-:Y:S02]  /*38f0*/  SHF.R.U32.HI R18, RZ, 0x8, R30 ;  /* 0x00000008ff127819 */ /* 0x000fe4000001161e */
[----:B------:R-:W-:-:S02]  /*3900*/  LOP3.LUT R29, R22, 0xffff, RZ, 0xc0, !PT ;  /* 0x0000ffff161d7812 */ /* 0x000fc400078ec0ff */
[----:B------:R-:W-:Y:S02]  /*3910*/  LOP3.LUT R19, R19, 0xffff, RZ, 0xc0, !PT ;  /* 0x0000ffff13137812 */ /* 0x000fe400078ec0ff */
[----:B------:R-:W-:Y:S02]  /*3920*/  LOP3.LUT R21, R21, 0xffff, RZ, 0xc0, !PT ;  /* 0x0000ffff15157812 */ /* 0x000fe400078ec0ff */
[----:B------:R-:W-:Y:S02]  /*3930*/  LOP3.LUT R20, R20, 0xffff, RZ, 0xc0, !PT ;  /* 0x0000ffff14147812 */ /* 0x000fe400078ec0ff */
[----:B------:R-:W-:Y:S02]  /*3940*/  LOP3.LUT R18, R18, 0xffff, RZ, 0xc0, !PT ;  /* 0x0000ffff12127812 */ /* 0x000fe400078ec0ff */
[----:B------:R-:W-:Y:S02]  /*3950*/  LOP3.LUT R17, R17, 0xffff, RZ, 0xc0, !PT ;  /* 0x0000ffff11117812 */ /* 0x000fe400078ec0ff */
[----:B------:R-:W-:-:S02]  /*3960*/  PRMT R28, R29, 0x3340, R0 ;  /* 0x000033401d1c7816 */ /* 0x000fc40000000000 */
[----:B------:R-:W-:Y:S02]  /*3970*/  PRMT R30, R19, 0x3340, R0 ;  /* 0x00003340131e7816 */ /* 0x000fe40000000000 */
[----:B------:R-:W-:Y:S02]  /*3980*/  PRMT R27, R20, 0x3340, R21 ;  /* 0x00003340141b7816 */ /* 0x000fe40000000015 */
[----:B------:R-:W-:Y:S02]  /*3990*/  PRMT R29, R17, 0x3340, R18 ;  /* 0x00003340111d7816 */ /* 0x000fe40000000012 */
[----:B------:R-:W-:Y:S02]  /*39a0*/  SHF.R.U32.HI R19, RZ, 0x8, R33 ;  /* 0x00000008ff137819 */ /* 0x000fe40000011621 */
[----:B------:R-:W-:Y:S02]  /*39b0*/  SHF.R.U32.HI R22, RZ, 0x8, R41 ;  /* 0x00000008ff167819 */ /* 0x000fe40000011629 */
[----:B------:R-:W-:-:S02]  /*39c0*/  SHF.R.U32.HI R17, RZ, 0x8, R42 ;  /* 0x00000008ff117819 */ /* 0x000fc4000001162a */
[----:B------:R-:W-:Y:S02]  /*39d0*/  SHF.R.U32.HI R18, RZ, 0x8, R31 ;  /* 0x00000008ff127819 */ /* 0x000fe4000001161f */
[----:B------:R-:W-:Y:S02]  /*39e0*/  SHF.R.U32.HI R20, RZ, 0x8, R58 ;  /* 0x00000008ff147819 */ /* 0x000fe4000001163a */
[----:B------:R-:W-:Y:S02]  /*39f0*/  SHF.R.U32.HI R21, RZ, 0x8, R37 ;  /* 0x00000008ff157819 */ /* 0x000fe40000011625 */
[----:B------:R-:W-:Y:S02]  /*3a00*/  LOP3.LUT R19, R19, 0xffff, RZ, 0xc0, !PT ;  /* 0x0000ffff13137812 */ /* 0x000fe400078ec0ff */
[----:B------:R-:W-:Y:S02]  /*3a10*/  LOP3.LUT R33, R22, 0xffff, RZ, 0xc0, !PT ;  /* 0x0000ffff16217812 */ /* 0x000fe400078ec0ff */
[----:B------:R-:W-:-:S02]  /*3a20*/  LOP3.LUT R18, R18, 0xffff, RZ, 0xc0, !PT ;  /* 0x0000ffff12127812 */ /* 0x000fc400078ec0ff */
[----:B------:R-:W-:Y:S02]  /*3a30*/  LOP3.LUT R17, R17, 0xffff, RZ, 0xc0, !PT ;  /* 0x0000ffff11117812 */ /* 0x000fe400078ec0ff */
[----:B------:R-:W-:Y:S02]  /*3a40*/  LOP3.LUT R21, R21, 0xffff, RZ, 0xc0, !PT ;  /* 0x0000ffff15157812 */ /* 0x000fe400078ec0ff */
[----:B------:R-:W-:Y:S02]  /*3a50*/  LOP3.LUT R20, R20, 0xffff, RZ, 0xc0, !PT ;  /* 0x0000ffff14147812 */ /* 0x000fe400078ec0ff */
[----:B------:R-:W-:Y:S02]  /*3a60*/  LOP3.LUT R35, R10, 0xffff, RZ, 0xc0, !PT ;  /* 0x0000ffff0a237812 */ /* 0x000fe400078ec0ff */
[--C-:B------:R-:W-:Y:S02]  /*3a70*/  PRMT R31, R19, 0x3340, R0.reuse ;  /* 0x00003340131f7816 */ /* 0x100fe40000000000 */
[----:B------:R-:W-:-:S02]  /*3a80*/  PRMT R33, R33, 0x3340, R0 ;  /* 0x0000334021217816 */ /* 0x000fc40000000000 */
[----:B------:R-:W-:Y:S02]  /*3a90*/  PRMT R18, R17, 0x3340, R18 ;  /* 0x0000334011127816 */ /* 0x000fe40000000012 */
[----:B------:R-:W-:Y:S02]  /*3aa0*/  PRMT R20, R20, 0x3340, R21 ;  /* 0x0000334014147816 */ /* 0x000fe40000000015 */
[----:B------:R-:W-:Y:S02]  /*3ab0*/  PRMT R0, R35, 0x3340, R0 ;  /* 0x0000334023007816 */ /* 0x000fe40000000000 */
[----:B------:R-:W-:Y:S02]  /*3ac0*/  LOP3.LUT R17, R36, 0xffff, RZ, 0xc0, !PT ;  /* 0x0000ffff24117812 */ /* 0x000fe400078ec0ff */
[----:B------:R-:W-:Y:S02]  /*3ad0*/  LOP3.LUT R19, R38, 0xffff, RZ, 0xc0, !PT ;  /* 0x0000ffff26137812 */ /* 0x000fe400078ec0ff */
[----:B------:R-:W-:-:S02]  /*3ae0*/  LOP3.LUT R21, R68, 0xffff, RZ, 0xc0, !PT ;  /* 0x0000ffff44157812 */ /* 0x000fc400078ec0ff */
[----:B------:R-:W-:Y:S02]  /*3af0*/  PRMT R16, R13, 0x5410, R16 ;  /* 0x000054100d107816 */ /* 0x000fe40000000010 */
[----:B------:R-:W-:Y:S02]  /*3b00*/  PRMT R23, R23, 0x5410, R24 ;  /* 0x0000541017177816 */ /* 0x000fe40000000018 */
[----:B------:R-:W-:Y:S02]  /*3b10*/  PRMT R26, R25, 0x5410, R26 ;  /* 0x00005410191a7816 */ /* 0x000fe4000000001a */
[----:B------:R-:W-:Y:S02]  /*3b20*/  PRMT R27, R27, 0x5410, R28 ;  /* 0x000054101b1b7816 */ /* 0x000fe4000000001c */
[----:B------:R-:W-:Y:S02]  /*3b30*/  PRMT R30, R29, 0x5410, R30 ;  /* 0x000054101d1e7816 */ /* 0x000fe4000000001e */
[----:B------:R-:W-:-:S02]  /*3b40*/  PRMT R31, R18, 0x5410, R31 ;  /* 0x00005410121f7816 */ /* 0x000fc4000000001f */
[----:B------:R-:W-:Y:S02]  /*3b50*/  PRMT R33, R20, 0x5410, R33 ;  /* 0x0000541014217816 */ /* 0x000fe40000000021 */
[----:B------:R-:W-:Y:S02]  /*3b60*/  PRMT R3, R3, 0x5410, R0 ;  /* 0x0000541003037816 */ /* 0x000fe40000000000 */
[----:B------:R-:W-:Y:S01]  /*3b70*/  PRMT R10, R11, 0x4210, R70 ;  /* 0x000042100b0a7816 */ /* 0x000fe20000000046 */
[----:B------:R-:W1:Y:S01]  /*3b80*/  LDC R0, c[0x0][0x248] ;  /* 0x00009200ff007b82 */ /* 0x000e620000000800 */
[----:B------:R-:W-:Y:S02]  /*3b90*/  PRMT R4, R4, 0x4210, R17 ;  /* 0x0000421004047816 */ /* 0x000fe40000000011 */
[----:B------:R-:W-:-:S05]  /*3ba0*/  PRMT R6, R6, 0x4210, R21 ;  /* 0x0000421006067816 */ /* 0x000fca0000000015 */
[----:B------:R-:W-:Y:S01]  /*3bb0*/  BAR.SYNC.DEFER_BLOCKING 0x0 ;  /* 0x0000000000007b1d */ /* 0x000fe20000010000 */
        /* <DEDUP_REMOVED lines=8> */
[----:B------:R-:W-:Y:S02]  /*3c40*/  PRMT R69, R31, 0x5210, R54 ;  /* 0x000052101f457816 */ /* 0x000fe40000000036 */
[----:B------:R-:W-:Y:S02]  /*3c50*/  PRMT R70, R33, 0x5210, R70 ;  /* 0x0000521021467816 */ /* 0x000fe40000000046 */
[----:B------:R-:W-:Y:S02]  /*3c60*/  PRMT R71, R3, 0x5210, R86 ;  /* 0x0000521003477816 */ /* 0x000fe40000000056 */
[----:B0-----:R-:W-:Y:S01]  /*3c70*/  SHF.R.U32.HI R94, RZ, 0x7, R93 ;  /* 0x00000007ff5e7819 */ /* 0x001fe2000001165d */
[----:B------:R-:W-:Y:S01]  /*3c80*/  STS.128 [R2+UR7], R4 ;  /* 0x0000000402007988 */ /* 0x000fe20008000c07 */
[----:B------:R-:W-:-:S03]  /*3c90*/  LEA.HI R93, R93, 0x4, RZ, 0x19 ;  /* 0x000000045d5d7811 */ /* 0x000fc600078fc8ff */
[----:B------:R-:W-:Y:S04]  /*3ca0*/  STS.128 [R2+UR7+0x80], R8 ;  /* 0x0000800802007988 */ /* 0x000fe80008000c07 */
[----:B------:R-:W-:Y:S04]  /*3cb0*/  STS.128 [R2+UR7+0x800], R24 ;  /* 0x0008001802007988 */ /* 0x000fe80008000c07 */
[----:B------:R0:W-:Y:S01]  /*3cc0*/  STS.128 [R2+UR7+0x880], R68 ;  /* 0x0008804402007988 */ /* 0x0001e20008000c07 */
[----:B------:R-:W-:Y:S01]  /*3cd0*/  VIADD R35, R93, UR5 ;  /* 0x000000055d237c36 */ /* 0x000fe20008000000 */
[----:B------:R-:W-:Y:S01]  /*3ce0*/  BAR.SYNC.DEFER_BLOCKING 0x0 ;  /* 0x0000000000007b1d */ /* 0x000fe20000010000 */
[----:B---3--:R-:W-:-:S02]  /*3cf0*/  ISETP.GE.AND P0, PT, R88, UR8, PT ;  /* 0x0000000858007c0c */ /* 0x008fc4000bf06270 */
[----:B------:R-:W-:-:S03]  /*3d00*/  SGXT.U32 R94, R94, 0x2 ;  /* 0x000000025e5e781a */ /* 0x000fc60000000000 */
[----:B------:R-:W-:Y:S01]  /*3d10*/  ULDC UR7, c[0x0][0x244] ;  /* 0x0000910000077ab9 */ /* 0x000fe20000000800 */
[----:B------:R-:W2:Y:S01]  /*3d20*/  S2R R93, SR_TID.X ;  /* 0x00000000005d7919 */ /* 0x000ea20000002100 */
[----:B------:R-:W3:Y:S01]  /*3d30*/  LDS.128 R8, [R12+UR4] ;  /* 0x000000040c087984 */ /* 0x000ee20008000c00 */
[C---:B------:R-:W-:Y:S01]  /*3d40*/  ISETP.LT.AND P5, PT, R35.reuse, UR6, !P0 ;  /* 0x0000000623007c0c */ /* 0x040fe2000c7a1270 */
[-C--:B-1----:R-:W-:Y:S01]  /*3d50*/  IMAD R36, R35, R0.reuse, RZ ;  /* 0x0000000023247224 */ /* 0x082fe200078e02ff */
[----:B------:R-:W-:Y:S01]  /*3d60*/  LOP3.LUT R3, R94, UR5, RZ, 0xfc, !PT ;  /* 0x000000055e037c12 */ /* 0x000fe2000f8efcff */
[----:B------:R-:W-:Y:S02]  /*3d70*/  IMAD R32, R88, UR7, RZ ;  /* 0x0000000758207c24 */ /* 0x000fe4000f8e02ff */
[----:B------:R-:W-:Y:S01]  /*3d80*/  IMAD.U32 R37, RZ, RZ, UR5 ;  /* 0x00000005ff257e24 */ /* 0x000fe2000f8e00ff */
[----:B--2---:R-:W-:Y:S01]  /*3d90*/  LEA.HI R93, R93, 0xc, RZ, 0x19 ;  /* 0x0000000c5d5d7811 */ /* 0x004fe200078fc8ff */
[C---:B------:R-:W-:Y:S01]  /*3da0*/  IMAD R49, R3.reuse, R0, RZ ;  /* 0x0000000003317224 */ /* 0x040fe200078e02ff */
[----:B------:R-:W-:Y:S01]  /*3db0*/  ISETP.LT.AND P2, PT, R3, UR9, !P0 ;  /* 0x0000000903007c0c */ /* 0x000fe2000c741270 */
[----:B------:R-:W-:Y:S01]  /*3dc0*/  ULDC.64 UR8, c[0x0][0x220] ;  /* 0x0000880000087ab9 */ /* 0x000fe20000000a00 */
[----:B------:R-:W-:Y:S01]  /*3dd0*/  LOP3.LUT R16, R12, 0x40, RZ, 0x3c, !PT ;  /* 0x000000400c107812 */ /* 0x000fe200078e3cff */
[----:B------:R-:W-:Y:S01]  /*3de0*/  VIADD R35, R93, UR5 ;  /* 0x000000055d237c36 */ /* 0x000fe20008000000 */
[----:B------:R-:W-:Y:S01]  /*3df0*/  ULDC UR7, c[0x0][0x22c] ;  /* 0x00008b0000077ab9 */ /* 0x000fe20000000800 */
[----:B------:R-:W1:Y:S01]  /*3e00*/  S2R R93, SR_TID.X ;  /* 0x00000000005d7919 */ /* 0x000e620000002100 */
[C---:B0-----:R-:W-:Y:S01]  /*3e10*/  IADD3 R2, P1, R32.reuse, UR8, RZ ;  /* 0x0000000820027c10 */ /* 0x041fe2000ff3e0ff */
[----:B------:R-:W-:Y:S01]  /*3e20*/  ULDC UR6, c[0x0][0x22c] ;  /* 0x00008b0000067ab9 */ /* 0x000fe20000000800 */
[----:B------:R-:W-:Y:S01]  /*3e30*/  LOP3.LUT R33, R37, 0x20, R94, 0xfe, !PT ;  /* 0x0000002025217812 */ /* 0x000fe200078efe5e */
[----:B------:R-:W0:Y:S01]  /*3e40*/  LDS.128 R4, [R16+UR4] ;  /* 0x0000000410047984 */ /* 0x000e220008000c00 */
[----:B------:R-:W-:-:S02]  /*3e50*/  LEA.HI.X.SX32 R3, R32, UR9, 0x1, P1 ;  /* 0x0000000920037c11 */ /* 0x000fc400088f0eff */
[----:B------:R-:W-:Y:S02]  /*3e60*/  IADD3 R32, P1, R49, R2, RZ ;  /* 0x0000000231207210 */ /* 0x000fe40007f3e0ff */
[----:B------:R-:W-:Y:S02]  /*3e70*/  ISETP.LT.AND P6, PT, R33, UR10, !P0 ;  /* 0x0000000a21007c0c */ /* 0x000fe4000c7c1270 */
[----:B------:R-:W-:Y:S02]  /*3e80*/  LEA.HI.X.SX32 R33, R49, R3, 0x1, P1 ;  /* 0x0000000331217211 */ /* 0x000fe400008f0eff */
[----:B------:R-:W-:Y:S02]  /*3e90*/  LOP3.LUT R34, R37, 0x28, R94, 0xfe, !PT ;  /* 0x0000002825227812 */ /* 0x000fe400078efe5e */
[----:B---3--:R-:W-:Y:S01]  /*3ea0*/  PRMT R51, R8, 0x7770, RZ ;  /* 0x0000777008337816 */ /* 0x008fe200000000ff */
[----:B------:R-:W-:Y:S01]  /*3eb0*/  IMAD R39, R35, R0, RZ ;  /* 0x0000000023277224 */ /* 0x000fe200078e02ff */
[----:B------:R-:W-:Y:S01]  /*3ec0*/  ISETP.LT.AND P1, PT, R34, UR7, !P0 ;  /* 0x0000000722007c0c */ /* 0x000fe2000c721270 */
[----:B------:R-:W-:-:S02]  /*3ed0*/  ULDC UR7, c[0x0][0x22c] ;  /* 0x00008b0000077ab9 */ /* 0x000fc40000000800 */
[----:B------:R2:W-:Y:S01]  /*3ee0*/  @P2 STG.E.U8 desc[UR12][R32.64], R51 ;  /* 0x0000003320002986 */ /* 0x0005e2000c10110c */
[----:B------:R-:W-:Y:S02]  /*3ef0*/  IADD3 R34, P2, R36, R2, RZ ;  /* 0x0000000224227210 */ /* 0x000fe40007f5e0ff */
[C-C-:B------:R-:W-:Y:S02]  /*3f00*/  LOP3.LUT R20, R37.reuse, 0xf8, R94.reuse, 0xfe, !PT ;  /* 0x000000f825147812 */ /* 0x140fe400078efe5e */
[C-C-:B------:R-:W-:Y:S02]  /*3f10*/  LOP3.LUT R40, R37.reuse, 0xf0, R94.reuse, 0xfe, !PT ;  /* 0x000000f025287812 */ /* 0x140fe400078efe5e */
[C-C-:B------:R-:W-:Y:S02]  /*3f20*/  LOP3.LUT R41, R37.reuse, 0xe8, R94.reuse, 0xfe, !PT ;  /* 0x000000e825297812 */ /* 0x140fe400078efe5e */
[C-C-:B------:R-:W-:Y:S02]  /*3f30*/  LOP3.LUT R21, R37.reuse, 0xe0, R94.reuse, 0xfe, !PT ;  /* 0x000000e025157812 */ /* 0x140fe400078efe5e */
[----:B------:R-:W-:-:S02]  /*3f40*/  LOP3.LUT R22, R37, 0xd8, R94, 0xfe, !PT ;  /* 0x000000d825167812 */ /* 0x000fc400078efe5e */
[C-C-:B------:R-:W-:Y:S02]  /*3f50*/  LOP3.LUT R24, R37.reuse, 0xd0, R94.reuse, 0xfe, !PT ;  /* 0x000000d025187812 */ /* 0x140fe400078efe5e */
        /* <DEDUP_REMOVED lines=23> */
[----:B------:R-:W-:Y:S01]  /*40d0*/  ISETP.LT.AND P3, PT, R35, UR7, !P0 ;  /* 0x0000000723007c0c */ /* 0x000fe2000c761270 */
[----:B------:R-:W-:Y:S01]  /*40e0*/  ULDC UR7, c[0x0][0x22c] ;  /* 0x00008b0000077ab9 */ /* 0x000fe20000000800 */
[-C--:B------:R-:W-:Y:S02]  /*40f0*/  LEA.HI.X.SX32 R35, R36, R3.reuse, 0x1, P2 ;  /* 0x0000000324237211 */ /* 0x080fe400010f0eff */
[----:B------:R-:W-:Y:S02]  /*4100*/  IADD3 R36, P4, R39, R2, RZ ;  /* 0x0000000227247210 */ /* 0x000fe40007f9e0ff */
[----:B-1----:R-:W-:Y:S01]  /*4110*/  LEA.HI R93, R93, 0x14, RZ, 0x19 ;  /* 0x000000145d5d7811 */ /* 0x002fe200078fc8ff */
[CC--:B------:R-:W-:Y:S01]  /*4120*/  IMAD R38, R37.reuse, R0.reuse, RZ ;  /* 0x0000000025267224 */ /* 0x0c0fe200078e02ff */
[----:B------:R-:W-:Y:S01]  /*4130*/  ISETP.LT.AND P2, PT, R37, UR6, !P0 ;  /* 0x0000000625007c0c */ /* 0x000fe2000c741270 */
[----:B------:R-:W-:Y:S01]  /*4140*/  ULDC UR6, c[0x0][0x22c] ;  /* 0x00008b0000067ab9 */ /* 0x000fe20000000800 */
[----:B------:R-:W-:Y:S01]  /*4150*/  LEA.HI.X.SX32 R37, R39, R3, 0x1, P4 ;  /* 0x0000000327257211 */ /* 0x000fe200020f0eff */
[C---:B------:R-:W-:Y:S01]  /*4160*/  IMAD R39, R27.reuse, R0, RZ ;  /* 0x000000001b277224 */ /* 0x040fe200078e02ff */
[----:B------:R-:W-:Y:S01]  /*4170*/  ISETP.LT.AND P4, PT, R27, UR6, !P0 ;  /* 0x000000061b007c0c */ /* 0x000fe2000c781270 */
[----:B------:R-:W-:Y:S01]  /*4180*/  VIADD R27, R93, UR5 ;  /* 0x000000055d1b7c36 */ /* 0x000fe20008000000 */
[----:B0-----:R-:W-:Y:S01]  /*4190*/  PRMT R55, R4, 0x7770, RZ ;  /* 0x0000777004377816 */ /* 0x001fe200000000ff */
[----:B------:R-:W0:Y:S01]  /*41a0*/  S2R R93, SR_TID.X ;  /* 0x00000000005d7919 */ /* 0x000e220000002100 */
[----:B------:R-:W-:Y:S01]  /*41b0*/  PRMT R53, R8, 0x7771, RZ ;  /* 0x0000777108357816 */ /* 0x000fe200000000ff */
[----:B------:R-:W-:-:S02]  /*41c0*/  ULDC UR6, c[0x0][0x22c] ;  /* 0x00008b0000067ab9 */ /* 0x000fc40000000800 */
[----:B------:R1:W-:Y:S01]  /*41d0*/  @P5 STG.E.U8 desc[UR12][R34.64], R55 ;  /* 0x0000003722005986 */ /* 0x0003e2000c10110c */
[----:B--2---:R-:W-:-:S04]  /*41e0*/  IADD3 R32, P5, R38, R2, RZ ;  /* 0x0000000226207210 */ /* 0x004fc80007fbe0ff */
[----:B------:R-:W-:-:S05]  /*41f0*/  LEA.HI.X.SX32 R33, R38, R3, 0x1, P5 ;  /* 0x0000000326217211 */ /* 0x000fca00028f0eff */
[----:B------:R2:W-:Y:S01]  /*4200*/  @P2 STG.E.U8 desc[UR12][R32.64], R53 ;  /* 0x0000003520002986 */ /* 0x0005e2000c10110c */
[----:B-1----:R-:W-:Y:S01]  /*4210*/  PRMT R55, R4, 0x7771, RZ ;  /* 0x0000777104377816 */ /* 0x002fe200000000ff */
[C---:B------:R-:W-:Y:S01]  /*4220*/  IMAD R35, R27.reuse, R0, RZ ;  /* 0x000000001b237224 */ /* 0x040fe200078e02ff */
[----:B------:R-:W-:Y:S01]  /*4230*/  ISETP.LT.AND P2, PT, R27, UR6, !P0 ;  /* 0x000000061b007c0c */ /* 0x000fe2000c741270 */
[----:B------:R-:W-:Y:S01]  /*4240*/  ULDC UR6, c[0x0][0x22c] ;  /* 0x00008b0000067ab9 */ /* 0x000fe20000000800 */
[-C--:B------:R-:W-:Y:S01]  /*4250*/  IADD3 R38, P5, R39, R2.reuse, RZ ;  /* 0x0000000227267210 */ /* 0x080fe20007fbe0ff */
[----:B------:R1:W-:Y:S01]  /*4260*/  @P3 STG.E.U8 desc[UR12][R36.64], R55 ;  /* 0x0000003724003986 */ /* 0x0003e2000c10110c */
[----:B------:R-:W-:Y:S02]  /*4270*/  IADD3 R34, P3, R35, R2, RZ ;  /* 0x0000000223227210 */ /* 0x000fe40007f7e0ff */
[----:B0-----:R-:W-:-:S05]  /*4280*/  LEA.HI R93, R93, 0x1c, RZ, 0x19 ;  /* 0x0000001c5d5d7811 */ /* 0x001fca00078fc8ff */
[----:B------:R-:W-:Y:S01]  /*4290*/  VIADD R27, R93, UR5 ;  /* 0x000000055d1b7c36 */ /* 0x000fe20008000000 */
[-C--:B------:R-:W-:Y:S02]  /*42a0*/  LEA.HI.X.SX32 R39, R39, R3.reuse, 0x1, P5 ;  /* 0x0000000327277211 */ /* 0x080fe400028f0eff */
[----:B------:R-:W-:Y:S01]  /*42b0*/  PRMT R51, R8, 0x7772, RZ ;  /* 0x0000777208337816 */ /* 0x000fe200000000ff */
[-C--:B--2---:R-:W-:Y:S01]  /*42c0*/  IMAD R33, R27, R0.reuse, RZ ;  /* 0x000000001b217224 */ /* 0x084fe200078e02ff */
[-C--:B------:R-:W-:Y:S02]  /*42d0*/  LEA.HI.X.SX32 R35, R35, R3.reuse, 0x1, P3 ;  /* 0x0000000323237211 */ /* 0x080fe400018f0eff */
[----:B------:R-:W-:Y:S02]  /*42e0*/  PRMT R53, R4, 0x7772, RZ ;  /* 0x0000777204357816 */ /* 0x000fe400000000ff */
[C---:B------:R-:W-:Y:S01]  /*42f0*/  ISETP.LT.AND P3, PT, R47.reuse, UR6, !P0 ;  /* 0x000000062f007c0c */ /* 0x040fe2000c761270 */
[----:B------:R-:W-:Y:S01]  /*4300*/  IMAD R47, R47, R0, RZ ;  /* 0x000000002f2f7224 */ /* 0x000fe200078e02ff */
[-C--:B-1----:R-:W-:Y:S01]  /*4310*/  IADD3 R36, P5, R33, R2.reuse, RZ ;  /* 0x0000000221247210 */ /* 0x082fe20007fbe0ff */
[----:B------:R-:W-:Y:S01]  /*4320*/  IMAD R49, R0, 0x20, R49 ;  /* 0x0000002000317824 */ /* 0x000fe200078e0231 */
[----:B------:R0:W-:Y:S01]  /*4330*/  @P4 STG.E.U8 desc[UR12][R38.64], R51 ;  /* 0x0000003326004986 */ /* 0x0001e2000c10110c */
[----:B------:R-:W-:Y:S01]  /*4340*/  ISETP.LT.AND P4, PT, R27, UR7, !P0 ;  /* 0x000000071b007c0c */ /* 0x000fe2000c781270 */
[----:B------:R-:W-:Y:S01]  /*4350*/  ULDC UR6, c[0x0][0x22c] ;  /* 0x00008b0000067ab9 */ /* 0x000fe20000000800 */
[----:B------:R-:W-:Y:S01]  /*4360*/  LEA.HI R27, R92, UR5, RZ, 0x19 ;  /* 0x000000055c1b7c11 */ /* 0x000fe2000f8fc8ff */
[----:B------:R1:W-:Y:S01]  /*4370*/  @P2 STG.E.U8 desc[UR12][R34.64], R53 ;  /* 0x0000003522002986 */ /* 0x0003e2000c10110c */
[----:B------:R-:W-:Y:S01]  /*4380*/  IADD3 R32, P2, R47, R2, RZ ;  /* 0x000000022f207210 */ /* 0x000fe20007f5e0ff */
[----:B------:R-:W-:Y:S01]  /*4390*/  ULDC UR5, c[0x0][0x22c] ;  /* 0x00008b0000057ab9 */ /* 0x000fe20000000800 */
[----:B------:R-:W-:-:S02]  /*43a0*/  LEA.HI.X.SX32 R37, R33, R3, 0x1, P5 ;  /* 0x0000000321257211 */ /* 0x000fc400028f0eff */
[-C--:B------:R-:W-:Y:S02]  /*43b0*/  LEA.HI.X.SX32 R33, R47, R3.reuse, 0x1, P2 ;  /* 0x000000032f217211 */ /* 0x080fe400010f0eff */
[----:B0-----:R-:W-:Y:S02]  /*43c0*/  IADD3 R38, P5, R49, R2, RZ ;  /* 0x0000000231267210 */ /* 0x001fe40007fbe0ff */
[----:B-1----:R-:W-:Y:S01]  /*43d0*/  PRMT R53, R8, 0x7773, RZ ;  /* 0x0000777308357816 */ /* 0x002fe200000000ff */
[----:B------:R-:W-:Y:S01]  /*43e0*/  VIADD R35, R27, 0x24 ;  /* 0x000000241b237836 */ /* 0x000fe20000000000 */
[----:B------:R-:W-:Y:S02]  /*43f0*/  LEA.HI.X.SX32 R39, R49, R3, 0x1, P5 ;  /* 0x0000000331277211 */ /* 0x000fe400028f0eff */
[----:B------:R-:W-:Y:S01]  /*4400*/  ISETP.LT.AND P5, PT, R50, UR5, !P0 ;  /* 0x0000000532007c0c */ /* 0x000fe2000c7a1270 */
[----:B------:R-:W-:Y:S01]  /*4410*/  ULDC UR5, c[0x0][0x22c] ;  /* 0x00008b0000057ab9 */ /* 0x000fe20000000800 */
[----:B------:R0:W-:Y:S01]  /*4420*/  @P3 STG.E.U8 desc[UR12][R32.64], R53 ;  /* 0x0000003520003986 */ /* 0x0001e2000c10110c */
[----:B------:R-:W-:-:S02]  /*4430*/  PRMT R57, R4, 0x7773, RZ ;  /* 0x0000777304397816 */ /* 0x000fc400000000ff */
[C---:B------:R-:W-:Y:S01]  /*4440*/  ISETP.LT.AND P3, PT, R35.reuse, UR5, !P0 ;  /* 0x0000000523007c0c */ /* 0x040fe2000c761270 */
[----:B------:R-:W-:Y:S01]  /*4450*/  IMAD R35, R35, R0, RZ ;  /* 0x0000000023237224 */ /* 0x000fe200078e02ff */
[----:B------:R-:W-:Y:S01]  /*4460*/  PRMT R51, R9, 0x7770, RZ ;  /* 0x0000777009337816 */ /* 0x000fe200000000ff */
[----:B------:R-:W-:Y:S01]  /*4470*/  @P4 STG.E.U8 desc[UR12][R36.64], R57 ;  /* 0x0000003924004986 */ /* 0x000fe2000c10110c */
[----:B------:R-:W-:Y:S01]  /*4480*/  VIADD R47, R27, 0x2c ;  /* 0x0000002c1b2f7836 */ /* 0x000fe20000000000 */
[----:B------:R-:W-:Y:S01]  /*4490*/  ULDC UR5, c[0x0][0x22c] ;  /* 0x00008b0000057ab9 */ /* 0x000fe20000000800 */
[----:B------:R-:W-:Y:S01]  /*44a0*/  IADD3 R34, P4, R35, R2, RZ ;  /* 0x0000000223227210 */ /* 0x000fe20007f9e0ff */
[----:B------:R-:W-:Y:S01]  /*44b0*/  IMAD R49, R0, 0x8, R49 ;  /* 0x0000000800317824 */ /* 0x000fe200078e0231 */
[----:B------:R1:W-:Y:S01]  /*44c0*/  @P6 STG.E.U8 desc[UR12][R38.64], R51 ;  /* 0x0000003326006986 */ /* 0x0003e2000c10110c */
[----:B------:R-:W-:Y:S02]  /*44d0*/  ISETP.LT.AND P6, PT, R47, UR5, !P0 ;  /* 0x000000052f007c0c */ /* 0x000fe4000c7c1270 */
[----:B------:R-:W-:Y:S01]  /*44e0*/  LEA.HI.X.SX32 R35, R35, R3, 0x1, P4 ;  /* 0x0000000323237211 */ /* 0x000fe200020f0eff */
[----:B------:R-:W-:Y:S01]  /*44f0*/  IMAD R47, R47, R0, RZ ;  /* 0x000000002f2f7224 */ /* 0x000fe200078e02ff */
[----:B0-----:R-:W-:Y:S01]  /*4500*/  IADD3 R32, P4, R49, R2, RZ ;  /* 0x0000000231207210 */ /* 0x001fe20007f9e0ff */
[----:B------:R-:W-:Y:S01]  /*4510*/  ULDC UR5, c[0x0][0x22c] ;  /* 0x00008b0000057ab9 */ /* 0x000fe20000000800 */
[----:B------:R-:W-:-:S02]  /*4520*/  PRMT R55, R5, 0x7770, RZ ;  /* 0x0000777005377816 */ /* 0x000fc400000000ff */
[-C--:B------:R-:W-:Y:S02]  /*4530*/  LEA.HI.X.SX32 R33, R49, R3.reuse, 0x1, P4 ;  /* 0x0000000331217211 */ /* 0x080fe400020f0eff */
[----:B-1----:R-:W-:Y:S01]  /*4540*/  PRMT R51, R9, 0x7771, RZ ;  /* 0x0000777109337816 */ /* 0x002fe200000000ff */
[----:B------:R-:W-:Y:S01]  /*4550*/  VIADD R39, R27, 0x34 ;  /* 0x000000341b277836 */ /* 0x000fe20000000000 */
[----:B------:R-:W-:Y:S01]  /*4560*/  IADD3 R36, P4, R47, R2, RZ ;  /* 0x000000022f247210 */ /* 0x000fe20007f9e0ff */
[----:B------:R0:W-:Y:S01]  /*4570*/  @P3 STG.E.U8 desc[UR12][R34.64], R55 ;  /* 0x0000003722003986 */ /* 0x0001e2000c10110c */
[----:B------:R-:W-:Y:S01]  /*4580*/  IMAD R49, R0, 0x8, R49 ;  /* 0x0000000800317824 */ /* 0x000fe200078e0231 */
[----:B------:R-:W-:Y:S02]  /*4590*/  PRMT R53, R5, 0x7771, RZ ;  /* 0x0000777105357816 */ /* 0x000fe400000000ff */
[----:B------:R1:W-:Y:S01]  /*45a0*/  @P1 STG.E.U8 desc[UR12][R32.64], R51 ;  /* 0x0000003320001986 */ /* 0x0003e2000c10110c */
[----:B------:R-:W-:-:S02]  /*45b0*/  LEA.HI.X.SX32 R37, R47, R3, 0x1, P4 ;  /* 0x000000032f257211 */ /* 0x000fc400020f0eff */
[C---:B------:R-:W-:Y:S01]  /*45c0*/  ISETP.LT.AND P1, PT, R39.reuse, UR5, !P0 ;  /* 0x0000000527007c0c */ /* 0x040fe2000c721270 */
[----:B------:R-:W-:Y:S01]  /*45d0*/  IMAD R39, R39, R0, RZ ;  /* 0x0000000027277224 */ /* 0x000fe200078e02ff */
[----:B------:R-:W-:Y:S01]  /*45e0*/  ISETP.LT.AND P2, PT, R48, UR6, !P0 ;  /* 0x0000000630007c0c */ /* 0x000fe2000c741270 */
[----:B------:R2:W-:Y:S01]  /*45f0*/  @P6 STG.E.U8 desc[UR12][R36.64], R53 ;  /* 0x0000003524006986 */ /* 0x0005e2000c10110c */
[----:B------:R-:W-:Y:S01]  /*4600*/  ULDC UR6, c[0x0][0x22c] ;  /* 0x00008b0000067ab9 */ /* 0x000fe20000000800 */
[-C--:B0-----:R-:W-:Y:S01]  /*4610*/  IADD3 R34, P4, R49, R2.reuse, RZ ;  /* 0x0000000231227210 */ /* 0x081fe20007f9e0ff */
[----:B------:R-:W-:Y:S01]  /*4620*/  ULDC UR5, c[0x0][0x22c] ;  /* 0x00008b0000057ab9 */ /* 0x000fe20000000800 */
[----:B------:R-:W-:Y:S01]  /*4630*/  ISETP.LT.AND P3, PT, R45, UR6, !P0 ;  /* 0x000000062d007c0c */ /* 0x000fe2000c761270 */
[----:B------:R-:W-:Y:S01]  /*4640*/  ULDC UR6, c[0x0][0x22c] ;  /* 0x00008b0000067ab9 */ /* 0x000fe20000000800 */
[----:B-1----:R-:W-:Y:S02]  /*4650*/  IADD3 R32, P6, R39, R2, RZ ;  /* 0x0000000227207210 */ /* 0x002fe40007fde0ff */
[----:B------:R-:W-:-:S02]  /*4660*/  LEA.HI.X.SX32 R35, R49, R3, 0x1, P4 ;  /* 0x0000000331237211 */ /* 0x000fc400020f0eff */
[----:B------:R-:W-:Y:S01]  /*4670*/  PRMT R45, R9, 0x7772, RZ ;  /* 0x00007772092d7816 */ /* 0x000fe200000000ff */
[----:B------:R-:W-:Y:S01]  /*4680*/  IMAD R49, R0, 0x8, R49 ;  /* 0x0000000800317824 */ /* 0x000fe200078e0231 */
[----:B------:R-:W-:Y:S02]  /*4690*/  LEA.HI.X.SX32 R33, R39, R3, 0x1, P6 ;  /* 0x0000000327217211 */ /* 0x000fe400030f0eff */
[----:B------:R-:W-:Y:S01]  /*46a0*/  PRMT R47, R5, 0x7772, RZ ;  /* 0x00007772052f7816 */ /* 0x000fe200000000ff */
[----:B------:R-:W-:Y:S01]  /*46b0*/  @P5 STG.E.U8 desc[UR12][R34.64], R45 ;  /* 0x0000002d22005986 */ /* 0x000fe2000c10110c */
[----:B------:R-:W-:Y:S01]  /*46c0*/  VIADD R39, R27, 0x3c ;  /* 0x0000003c1b277836 */ /* 0x000fe20000000000 */
[----:B------:R-:W-:Y:S01]  /*46d0*/  ISETP.LT.AND P4, PT, R43, UR5, !P0 ;  /* 0x000000052b007c0c */ /* 0x000fe2000c781270 */
[----:B------:R-:W-:Y:S01]  /*46e0*/  ULDC UR5, c[0x0][0x22c] ;  /* 0x00008b0000057ab9 */ /* 0x000fe20000000800 */
[----:B------:R0:W-:Y:S01]  /*46f0*/  @P1 STG.E.U8 desc[UR12][R32.64], R47 ;  /* 0x0000002f20001986 */ /* 0x0001e2000c10110c */
[----:B--2---:R-:W-:-:S02]  /*4700*/  IADD3 R36, P1, R49, R2, RZ ;  /* 0x0000000231247210 */ /* 0x004fc40007f3e0ff */
[----:B------:R-:W-:Y:S02]  /*4710*/  PRMT R43, R9, 0x7773, RZ ;  /* 0x00007773092b7816 */ /* 0x000fe400000000ff */
[----:B------:R-:W-:Y:S02]  /*4720*/  LEA.HI.X.SX32 R37, R49, R3, 0x1, P1 ;  /* 0x0000000331257211 */ /* 0x000fe400008f0eff */
[C---:B------:R-:W-:Y:S01]  /*4730*/  ISETP.LT.AND P5, PT, R39.reuse, UR5, !P0 ;  /* 0x0000000527007c0c */ /* 0x040fe2000c7a1270 */
[----:B------:R-:W-:Y:S01]  /*4740*/  IMAD R39, R39, R0, RZ ;  /* 0x0000000027277224 */ /* 0x000fe200078e02ff */
[----:B------:R-:W-:Y:S01]  /*4750*/  ULDC UR5, c[0x0][0x22c] ;  /* 0x00008b0000057ab9 */ /* 0x000fe20000000800 */
[----:B------:R-:W-:Y:S01]  /*4760*/  @P2 STG.E.U8 desc[UR12][R36.64], R43 ;  /* 0x0000002b24002986 */ /* 0x000fe2000c10110c */
[----:B------:R-:W-:Y:S02]  /*4770*/  IMAD R49, R0, 0x8, R49 ;  /* 0x0000000800317824 */ /* 0x000fe400078e0231 */
[----:B------:R-:W-:Y:S01]  /*4780*/  IADD3 R8, P2, R39, R2, RZ ;  /* 0x0000000227087210 */ /* 0x000fe20007f5e0ff */
[----:B0-----:R-:W-:Y:S01]  /*4790*/  VIADD R33, R27, 0x44 ;  /* 0x000000441b217836 */ /* 0x001fe20000000000 */
[----:B------:R-:W-:-:S02]  /*47a0*/  PRMT R45, R5, 0x7773, RZ ;  /* 0x00007773052d7816 */ /* 0x000fc400000000ff */
[-C--:B------:R-:W-:Y:S02]  /*47b0*/  LEA.HI.X.SX32 R9, R39, R3.reuse, 0x1, P2 ;  /* 0x0000000327097211 */ /* 0x080fe400010f0eff */
[----:B------:R-:W-:Y:S02]  /*47c0*/  IADD3 R4, P2, R49, R2, RZ ;  /* 0x0000000231047210 */ /* 0x000fe40007f5e0ff */
[C---:B------:R-:W-:Y:S01]  /*47d0*/  ISETP.LT.AND P6, PT, R33.reuse, UR5, !P0 ;  /* 0x0000000521007c0c */ /* 0x040fe2000c7c1270 */
[----:B------:R-:W-:Y:S01]  /*47e0*/  IMAD R33, R33, R0, RZ ;  /* 0x0000000021217224 */ /* 0x000fe200078e02ff */
[----:B------:R-:W-:Y:S01]  /*47f0*/  ISETP.LT.AND P1, PT, R42, UR6, !P0 ;  /* 0x000000062a007c0c */ /* 0x000fe2000c721270 */
[----:B------:R-:W-:Y:S01]  /*4800*/  ULDC UR6, c[0x0][0x22c] ;  /* 0x00008b0000067ab9 */ /* 0x000fe20000000800 */
[-C--:B------:R-:W-:Y:S01]  /*4810*/  LEA.HI.X.SX32 R5, R49, R3.reuse, 0x1, P2 ;  /* 0x0000000331057211 */ /* 0x080fe200010f0eff */
[----:B------:R0:W-:Y:S01]  /*4820*/  @P5 STG.E.U8 desc[UR12][R8.64], R45 ;  /* 0x0000002d08005986 */ /* 0x0001e2000c10110c */
[----:B------:R-:W-:Y:S01]  /*4830*/  PRMT R35, R10, 0x7770, RZ ;  /* 0x000077700a237816 */ /* 0x000fe200000000ff */
[----:B------:R-:W-:Y:S01]  /*4840*/  ULDC UR5, c[0x0][0x22c] ;  /* 0x00008b0000057ab9 */ /* 0x000fe20000000800 */
[----:B------:R-:W-:Y:S01]  /*4850*/  ISETP.LT.AND P2, PT, R31, UR6, !P0 ;  /* 0x000000061f007c0c */ /* 0x000fe2000c741270 */
[----:B------:R-:W-:Y:S01]  /*4860*/  VIADD R31, R27, 0x4c ;  /* 0x0000004c1b1f7836 */ /* 0x000fe20000000000 */
[C---:B------:R-:W-:Y:S01]  /*4870*/  IADD3 R32, P5, R33.reuse, R2, RZ ;  /* 0x0000000221207210 */ /* 0x040fe20007fbe0ff */
[----:B------:R1:W-:Y:S01]  /*4880*/  @P3 STG.E.U8 desc[UR12][R4.64], R35 ;  /* 0x0000002304003986 */ /* 0x0003e2000c10110c */
[----:B------:R-:W-:Y:S01]  /*4890*/  IMAD R49, R0, 0x8, R49 ;  /* 0x0000000800317824 */ /* 0x000fe200078e0231 */
[----:B------:R-:W-:Y:S01]  /*48a0*/  PRMT R39, R6, 0x7770, RZ ;  /* 0x0000777006277816 */ /* 0x000fe200000000ff */
[----:B------:R-:W-:Y:S01]  /*48b0*/  ULDC UR6, c[0x0][0x22c] ;  /* 0x00008b0000067ab9 */ /* 0x000fe20000000800 */
[----:B------:R-:W-:-:S02]  /*48c0*/  LEA.HI.X.SX32 R33, R33, R3, 0x1, P5 ;  /* 0x0000000321217211 */ /* 0x000fc400028f0eff */
[C---:B------:R-:W-:Y:S01]  /*48d0*/  ISETP.LT.AND P3, PT, R31.reuse, UR5, !P0 ;  /* 0x000000051f007c0c */ /* 0x040fe2000c761270 */
[----:B------:R-:W-:Y:S01]  /*48e0*/  IMAD R31, R31, R0, RZ ;  /* 0x000000001f1f7224 */ /* 0x000fe200078e02ff */
[-C--:B0-----:R-:W-:Y:S01]  /*48f0*/  IADD3 R8, P5, R49, R2.reuse, RZ ;  /* 0x0000000231087210 */ /* 0x081fe20007fbe0ff */
[----:B------:R0:W-:Y:S01]  /*4900*/  @P6 STG.E.U8 desc[UR12][R32.64], R39 ;  /* 0x0000002720006986 */ /* 0x0001e2000c10110c */
[----:B------:R-:W-:Y:S01]  /*4910*/  PRMT R37, R6, 0x7771, RZ ;  /* 0x0000777106257816 */ /* 0x000fe200000000ff */
[----:B------:R-:W-:Y:S01]  /*4920*/  ULDC UR5, c[0x0][0x22c] ;  /* 0x00008b0000057ab9 */ /* 0x000fe20000000800 */
[----:B-1----:R-:W-:Y:S02]  /*4930*/  IADD3 R4, P6, R31, R2, RZ ;  /* 0x000000021f047210 */ /* 0x002fe40007fde0ff */
[-C--:B------:R-:W-:Y:S02]  /*4940*/  LEA.HI.X.SX32 R9, R49, R3.reuse, 0x1, P5 ;  /* 0x0000000331097211 */ /* 0x080fe400028f0eff */
[----:B------:R-:W-:Y:S01]  /*4950*/  PRMT R35, R10, 0x7771, RZ ;  /* 0x000077710a237816 */ /* 0x000fe200000000ff */
[----:B------:R-:W-:Y:S01]  /*4960*/  IMAD R49, R0, 0x8, R49 ;  /* 0x0000000800317824 */ /* 0x000fe200078e0231 */
[----:B------:R-:W-:-:S02]  /*4970*/  LEA.HI.X.SX32 R5, R31, R3, 0x1, P6 ;  /* 0x000000031f057211 */ /* 0x000fc400030f0eff */
[----:B------:R-:W-:Y:S01]  /*4980*/  ISETP.LT.AND P5, PT, R19, UR5, !P0 ;  /* 0x0000000513007c0c */ /* 0x000fe2000c7a1270 */
[----:B------:R1:W-:Y:S01]  /*4990*/  @P4 STG.E.U8 desc[UR12][R8.64], R35 ;  /* 0x0000002308004986 */ /* 0x0003e2000c10110c */
[----:B------:R-:W-:Y:S01]  /*49a0*/  VIADD R19, R27, 0x54 ;  /* 0x000000541b137836 */ /* 0x000fe20000000000 */
[----:B------:R-:W-:Y:S02]  /*49b0*/  ULDC UR5, c[0x0][0x22c] ;  /* 0x00008b0000057ab9 */ /* 0x000fe40000000800 */
[----:B------:R2:W-:Y:S01]  /*49c0*/  @P3 STG.E.U8 desc[UR12][R4.64], R37 ;  /* 0x0000002504003986 */ /* 0x0005e2000c10110c */
[C---:B0-----:R-:W-:Y:S02]  /*49d0*/  IADD3 R32, P3, R49.reuse, R2, RZ ;  /* 0x0000000231207210 */ /* 0x041fe40007f7e0ff */
[----:B------:R-:W-:Y:S02]  /*49e0*/  PRMT R31, R10, 0x7772, RZ ;  /* 0x000077720a1f7816 */ /* 0x000fe400000000ff */
[----:B------:R-:W-:-:S02]  /*49f0*/  LEA.HI.X.SX32 R33, R49, R3, 0x1, P3 ;  /* 0x0000000331217211 */ /* 0x000fc400018f0eff */
[C---:B------:R-:W-:Y:S01]  /*4a00*/  ISETP.LT.AND P3, PT, R19.reuse, UR5, !P0 ;  /* 0x0000000513007c0c */ /* 0x040fe2000c761270 */
[----:B------:R-:W-:Y:S01]  /*4a10*/  IMAD R19, R19, R0, RZ ;  /* 0x0000000013137224 */ /* 0x000fe200078e02ff */
[----:B-1----:R-:W-:Y:S01]  /*4a20*/  PRMT R35, R6, 0x7772, RZ ;  /* 0x0000777206237816 */ /* 0x002fe200000000ff */
[----:B------:R0:W-:Y:S01]  /*4a30*/  @P1 STG.E.U8 desc[UR12][R32.64], R31 ;  /* 0x0000001f20001986 */ /* 0x0001e2000c10110c */
[----:B------:R-:W-:Y:S01]  /*4a40*/  IMAD R49, R0, 0x8, R49 ;  /* 0x0000000800317824 */ /* 0x000fe200078e0231 */
[----:B------:R-:W-:Y:S01]  /*4a50*/  ULDC UR5, c[0x0][0x22c] ;  /* 0x00008b0000057ab9 */ /* 0x000fe20000000800 */
[----:B--2---:R-:W-:Y:S01]  /*4a60*/  IADD3 R4, P1, R19, R2, RZ ;  /* 0x0000000213047210 */ /* 0x004fe20007f3e0ff */
[----:B------:R-:W-:-:S03]  /*4a70*/  VIADD R9, R27, 0x5c ;  /* 0x0000005c1b097836 */ /* 0x000fc60000000000 */
[-C--:B------:R-:W-:Y:S01]  /*4a80*/  LEA.HI.X.SX32 R5, R19, R3.reuse, 0x1, P1 ;  /* 0x0000000313057211 */ /* 0x080fe200008f0eff */
[----:B------:R-:W-:Y:S01]  /*4a90*/  IMAD R19, R9, R0, RZ ;  /* 0x0000000009137224 */ /* 0x000fe200078e02ff */
[-C--:B------:R-:W-:Y:S02]  /*4aa0*/  IADD3 R8, P1, R49, R2.reuse, RZ ;  /* 0x0000000231087210 */ /* 0x080fe40007f3e0ff */
[----:B------:R-:W-:Y:S01]  /*4ab0*/  ISETP.LT.AND P4, PT, R18, UR6, !P0 ;  /* 0x0000000612007c0c */ /* 0x000fe2000c781270 */
[----:B------:R-:W-:Y:S01]  /*4ac0*/  ULDC UR6, c[0x0][0x22c] ;  /* 0x00008b0000067ab9 */ /* 0x000fe20000000800 */
[----:B------:R-:W-:Y:S01]  /*4ad0*/  ISETP.LT.AND P6, PT, R9, UR5, !P0 ;  /* 0x0000000509007c0c */ /* 0x000fe2000c7c1270 */
[----:B------:R1:W-:Y:S01]  /*4ae0*/  @P3 STG.E.U8 desc[UR12][R4.64], R35 ;  /* 0x0000002304003986 */ /* 0x0003e2000c10110c */
[----:B------:R-:W-:Y:S01]  /*4af0*/  LEA.HI.X.SX32 R9, R49, R3, 0x1, P1 ;  /* 0x0000000331097211 */ /* 0x000fe200008f0eff */
[----:B------:R-:W-:Y:S01]  /*4b00*/  ULDC UR5, c[0x0][0x22c] ;  /* 0x00008b0000057ab9 */ /* 0x000fe20000000800 */
[----:B------:R-:W-:Y:S01]  /*4b10*/  ISETP.LT.AND P1, PT, R15, UR6, !P0 ;  /* 0x000000060f007c0c */ /* 0x000fe2000c721270 */
[----:B------:R-:W-:Y:S01]  /*4b20*/  VIADD R15, R27, 0x64 ;  /* 0x000000641b0f7836 */ /* 0x000fe20000000000 */
[----:B------:R-:W-:-:S02]  /*4b30*/  IADD3 R18, P3, R19, R2, RZ ;  /* 0x0000000213127210 */ /* 0x000fc40007f7e0ff */
[----:B0-----:R-:W-:Y:S01]  /*4b40*/  PRMT R31, R10, 0x7773, RZ ;  /* 0x000077730a1f7816 */ /* 0x001fe200000000ff */
[----:B------:R-:W-:Y:S01]  /*4b50*/  IMAD R49, R0, 0x8, R49 ;  /* 0x0000000800317824 */ /* 0x000fe200078e0231 */
[----:B------:R-:W-:Y:S01]  /*4b60*/  LEA.HI.X.SX32 R19, R19, R3, 0x1, P3 ;  /* 0x0000000313137211 */ /* 0x000fe200018f0eff */
[----:B------:R-:W-:Y:S01]  /*4b70*/  ULDC UR6, c[0x0][0x22c] ;  /* 0x00008b0000067ab9 */ /* 0x000fe20000000800 */
[----:B------:R-:W-:Y:S02]  /*4b80*/  PRMT R37, R6, 0x7773, RZ ;  /* 0x0000777306257816 */ /* 0x000fe400000000ff */
[C---:B------:R-:W-:Y:S01]  /*4b90*/  ISETP.LT.AND P3, PT, R15.reuse, UR5, !P0 ;  /* 0x000000050f007c0c */ /* 0x040fe2000c761270 */
[----:B------:R-:W-:Y:S01]  /*4ba0*/  IMAD R15, R15, R0, RZ ;  /* 0x000000000f0f7224 */ /* 0x000fe200078e02ff */
[----:B------:R0:W-:Y:S01]  /*4bb0*/  @P2 STG.E.U8 desc[UR12][R8.64], R31 ;  /* 0x0000001f08002986 */ /* 0x0001e2000c10110c */
[----:B-1----:R-:W-:Y:S01]  /*4bc0*/  IADD3 R4, P2, R49, R2, RZ ;  /* 0x0000000231047210 */ /* 0x002fe20007f5e0ff */
[----:B------:R-:W-:-:S02]  /*4bd0*/  ULDC UR5, c[0x0][0x22c] ;  /* 0x00008b0000057ab9 */ /* 0x000fc40000000800 */
[----:B------:R1:W-:Y:S01]  /*4be0*/  @P6 STG.E.U8 desc[UR12][R18.64], R37 ;  /* 0x0000002512006986 */ /* 0x0003e2000c10110c */
[----:B------:R-:W-:Y:S02]  /*4bf0*/  LEA.HI.X.SX32 R5, R49, R3, 0x1, P2 ;  /* 0x0000000331057211 */ /* 0x000fe400010f0eff */
[----:B------:R-:W-:Y:S02]  /*4c00*/  PRMT R33, R11, 0x7770, RZ ;  /* 0x000077700b217816 */ /* 0x000fe400000000ff */
[----:B0-----:R-:W-:-:S04]  /*4c10*/  IADD3 R8, P6, R15, R2, RZ ;  /* 0x000000020f087210 */ /* 0x001fc80007fde0ff */
[----:B------:R-:W-:Y:S01]  /*4c20*/  LEA.HI.X.SX32 R9, R15, R3, 0x1, P6 ;  /* 0x000000030f097211 */ /* 0x000fe200030f0eff */
[----:B------:R-:W-:Y:S01]  /*4c30*/  VIADD R15, R27, 0x6c ;  /* 0x0000006c1b0f7836 */ /* 0x000fe20000000000 */
[----:B------:R-:W-:Y:S01]  /*4c40*/  ISETP.LT.AND P2, PT, R14, UR5, !P0 ;  /* 0x000000050e007c0c */ /* 0x000fe2000c741270 */
[----:B------:R-:W-:Y:S01]  /*4c50*/  ULDC UR5, c[0x0][0x22c] ;  /* 0x00008b0000057ab9 */ /* 0x000fe20000000800 */
[----:B------:R-:W-:Y:S01]  /*4c60*/  PRMT R35, R7, 0x7770, RZ ;  /* 0x0000777007237816 */ /* 0x000fe200000000ff */
[----:B------:R0:W-:Y:S01]  /*4c70*/  @P5 STG.E.U8 desc[UR12][R4.64], R33 ;  /* 0x0000002104005986 */ /* 0x0001e2000c10110c */
[----:B------:R-:W-:Y:S01]  /*4c80*/  IMAD R49, R0, 0x8, R49 ;  /* 0x0000000800317824 */ /* 0x000fe200078e0231 */
[C---:B------:R-:W-:Y:S01]  /*4c90*/  ISETP.LT.AND P5, PT, R15.reuse, UR5, !P0 ;  /* 0x000000050f007c0c */ /* 0x040fe2000c7a1270 */
[----:B------:R-:W-:Y:S01]  /*4ca0*/  IMAD R15, R15, R0, RZ ;  /* 0x000000000f0f7224 */ /* 0x000fe200078e02ff */
[----:B------:R2:W-:Y:S01]  /*4cb0*/  @P3 STG.E.U8 desc[UR12][R8.64], R35 ;  /* 0x0000002308003986 */ /* 0x0005e2000c10110c */
[----:B------:R-:W-:Y:S01]  /*4cc0*/  PRMT R31, R11, 0x7771, RZ ;  /* 0x000077710b1f7816 */ /* 0x000fe200000000ff */
[----:B------:R-:W-:Y:S01]  /*4cd0*/  ULDC UR5, c[0x0][0x22c] ;  /* 0x00008b0000057ab9 */ /* 0x000fe20000000800 */
[----:B-1----:R-:W-:-:S02]  /*4ce0*/  IADD3 R18, P3, R49, R2, RZ ;  /* 0x0000000231127210 */ /* 0x002fc40007f7e0ff */
[----:B0-----:R-:W-:Y:S02]  /*4cf0*/  IADD3 R4, P6, R15, R2, RZ ;  /* 0x000000020f047210 */ /* 0x001fe40007fde0ff */
[-C--:B------:R-:W-:Y:S02]  /*4d00*/  LEA.HI.X.SX32 R19, R49, R3.reuse, 0x1, P3 ;  /* 0x0000000331137211 */ /* 0x080fe400018f0eff */
[----:B------:R-:W-:Y:S01]  /*4d10*/  ISETP.LT.AND P3, PT, R13, UR6, !P0 ;  /* 0x000000060d007c0c */ /* 0x000fe2000c761270 */
[----:B------:R-:W-:Y:S01]  /*4d20*/  ULDC UR6, c[0x0][0x22c] ;  /* 0x00008b0000067ab9 */ /* 0x000fe20000000800 */
[----:B------:R-:W-:Y:S02]  /*4d30*/  LEA.HI.X.SX32 R5, R15, R3, 0x1, P6 ;  /* 0x000000030f057211 */ /* 0x000fe400030f0eff */
[----:B------:R-:W-:Y:S01]  /*4d40*/  PRMT R37, R7, 0x7771, RZ ;  /* 0x0000777107257816 */ /* 0x000fe200000000ff */
[----:B------:R-:W0:Y:S01]  /*4d50*/  LDS.128 R12, [R12+UR4+0x1000] ;  /* 0x001000040c0c7984 */ /* 0x000e220008000c00 */
[----:B------:R-:W-:-:S03]  /*4d60*/  IMAD R49, R0, 0x8, R49 ;  /* 0x0000000800317824 */ /* 0x000fc600078e0231 */
[----:B------:R1:W-:Y:S01]  /*4d70*/  @P4 STG.E.U8 desc[UR12][R18.64], R31 ;  /* 0x0000001f12004986 */ /* 0x0003e2000c10110c */
[----:B--2---:R-:W-:-:S03]  /*4d80*/  VIADD R9, R27, 0x74 ;  /* 0x000000741b097836 */ /* 0x004fc60000000000 */
[----:B------:R2:W-:Y:S01]  /*4d90*/  @P5 STG.E.U8 desc[UR12][R4.64], R37 ;  /* 0x0000002504005986 */ /* 0x0005e2000c10110c */
[----:B------:R-:W-:Y:S01]  /*4da0*/  ISETP.LT.AND P5, PT, R17, UR6, !P0 ;  /* 0x0000000611007c0c */ /* 0x000fe2000c7a1270 */
[----:B------:R-:W-:Y:S01]  /*4db0*/  IMAD R6, R9, R0, RZ ;  /* 0x0000000009067224 */ /* 0x000fe200078e02ff */
[-C--:B------:R-:W-:Y:S01]  /*4dc0*/  IADD3 R8, P6, R49, R2.reuse, RZ ;  /* 0x0000000231087210 */ /* 0x080fe20007fde0ff */
[----:B------:R-:W3:Y:S01]  /*4dd0*/  LDS.128 R16, [R16+UR4+0x1000] ;  /* 0x0010000410107984 */ /* 0x000ee20008000c00 */
[----:B------:R-:W-:Y:S01]  /*4de0*/  ISETP.LT.AND P4, PT, R9, UR5, !P0 ;  /* 0x0000000509007c0c */ /* 0x000fe2000c781270 */
[----:B------:R-:W-:Y:S01]  /*4df0*/  ULDC UR4, c[0x0][0x22c] ;  /* 0x00008b0000047ab9 */ /* 0x000fe20000000800 */
[----:B------:R-:W-:Y:S01]  /*4e00*/  LEA.HI.X.SX32 R9, R49, R3, 0x1, P6 ;  /* 0x0000000331097211 */ /* 0x000fe200030f0eff */
[----:B------:R-:W-:Y:S01]  /*4e10*/  IMAD R49, R0, 0x8, R49 ;  /* 0x0000000800317824 */ /* 0x000fe200078e0231 */
[----:B------:R-:W-:Y:S02]  /*4e20*/  IADD3 R10, P6, R6, R2, RZ ;  /* 0x00000002060a7210 */ /* 0x000fe40007fde0ff */
[----:B------:R-:W-:-:S02]  /*4e30*/  PRMT R35, R11, 0x7772, RZ ;  /* 0x000077720b237816 */ /* 0x000fc400000000ff */
[----:B------:R-:W-:Y:S01]  /*4e40*/  PRMT R33, R11, 0x7773, RZ ;  /* 0x000077730b217816 */ /* 0x000fe200000000ff */
[----:B-1----:R-:W-:Y:S01]  /*4e50*/  VIADD R31, R27, 0x7c ;  /* 0x0000007c1b1f7836 */ /* 0x002fe20000000000 */
[-C--:B------:R-:W-:Y:S01]  /*4e60*/  LEA.HI.X.SX32 R11, R6, R3.reuse, 0x1, P6 ;  /* 0x00000003060b7211 */ /* 0x080fe200030f0eff */
[----:B------:R1:W-:Y:S01]  /*4e70*/  @P1 STG.E.U8 desc[UR12][R8.64], R35 ;  /* 0x0000002308001986 */ /* 0x0003e2000c10110c */
[----:B------:R-:W-:Y:S01]  /*4e80*/  PRMT R39, R7, 0x7772, RZ ;  /* 0x0000777207277816 */ /* 0x000fe200000000ff */
[----:B------:R-:W-:Y:S01]  /*4e90*/  ULDC UR5, c[0x0][0x22c] ;  /* 0x00008b0000057ab9 */ /* 0x000fe20000000800 */
[C---:B--2---:R-:W-:Y:S01]  /*4ea0*/  IADD3 R4, P1, R49.reuse, R2, RZ ;  /* 0x0000000231047210 */ /* 0x044fe20007f3e0ff */
[----:B------:R-:W-:Y:S02]  /*4eb0*/  ULDC UR6, c[0x0][0x22c] ;  /* 0x00008b0000067ab9 */ /* 0x000fe40000000800 */
[----:B------:R2:W-:Y:S01]  /*4ec0*/  @P4 STG.E.U8 desc[UR12][R10.64], R39 ;  /* 0x000000270a004986 */ /* 0x0005e2000c10110c */
[----:B------:R-:W-:-:S02]  /*4ed0*/  LEA.HI.X.SX32 R5, R49, R3, 0x1, P1 ;  /* 0x0000000331057211 */ /* 0x000fc400008f0eff */
[C---:B------:R-:W-:Y:S01]  /*4ee0*/  ISETP.LT.AND P4, PT, R31.reuse, UR4, !P0 ;  /* 0x000000041f007c0c */ /* 0x040fe2000c781270 */
[----:B------:R-:W-:Y:S01]  /*4ef0*/  IMAD R31, R31, R0, RZ ;  /* 0x000000001f1f7224 */ /* 0x000fe200078e02ff */
[----:B------:R-:W-:Y:S01]  /*4f00*/  PRMT R37, R7, 0x7773, RZ ;  /* 0x0000777307257816 */ /* 0x000fe200000000ff */
[----:B------:R4:W-:Y:S01]  /*4f10*/  @P2 STG.E.U8 desc[UR12][R4.64], R33 ;  /* 0x0000002104002986 */ /* 0x0009e2000c10110c */
[----:B------:R-:W-:Y:S01]  /*4f20*/  IMAD R49, R0, 0x8, R49 ;  /* 0x0000000800317824 */ /* 0x000fe200078e0231 */
[----:B------:R-:W-:Y:S01]  /*4f30*/  ULDC UR4, c[0x0][0x22c] ;  /* 0x00008b0000047ab9 */ /* 0x000fe20000000800 */
[----:B------:R-:W-:Y:S01]  /*4f40*/  IADD3 R6, P2, R31, R2, RZ ;  /* 0x000000021f067210 */ /* 0x000fe20007f5e0ff */
[----:B-1----:R-:W-:-:S03]  /*4f50*/  VIADD R9, R27, 0x84 ;  /* 0x000000841b097836 */ /* 0x002fc60000000000 */
[-C--:B------:R-:W-:Y:S01]  /*4f60*/  LEA.HI.X.SX32 R7, R31, R3.reuse, 0x1, P2 ;  /* 0x000000031f077211 */ /* 0x080fe200010f0eff */
[----:B--2---:R-:W-:Y:S01]  /*4f70*/  IMAD R10, R9, R0, RZ ;  /* 0x00000000090a7224 */ /* 0x004fe200078e02ff */
[-C--:B------:R-:W-:Y:S02]  /*4f80*/  IADD3 R8, P2, R49, R2.reuse, RZ ;  /* 0x0000000231087210 */ /* 0x080fe40007f5e0ff */
[----:B------:R-:W-:Y:S01]  /*4f90*/  ISETP.LT.AND P6, PT, R9, UR4, !P0 ;  /* 0x0000000409007c0c */ /* 0x000fe2000c7c1270 */
[----:B------:R1:W-:Y:S01]  /*4fa0*/  @P4 STG.E.U8 desc[UR12][R6.64], R37 ;  /* 0x0000002506004986 */ /* 0x0003e2000c10110c */
[-C--:B------:R-:W-:Y:S01]  /*4fb0*/  LEA.HI.X.SX32 R9, R49, R3.reuse, 0x1, P2 ;  /* 0x0000000331097211 */ /* 0x080fe200010f0eff */
[----:B------:R-:W-:Y:S01]  /*4fc0*/  VIADD R11, R27, 0x8c ;  /* 0x0000008c1b0b7836 */ /* 0x000fe20000000000 */
[----:B0-----:R-:W-:Y:S01]  /*4fd0*/  PRMT R31, R12, 0x7770, RZ ;  /* 0x000077700c1f7816 */ /* 0x001fe200000000ff */
[----:B------:R-:W-:Y:S01]  /*4fe0*/  ULDC UR4, c[0x0][0x22c] ;  /* 0x00008b0000047ab9 */ /* 0x000fe20000000800 */
[----:B----4-:R-:W-:Y:S01]  /*4ff0*/  IADD3 R4, P4, R10, R2, RZ ;  /* 0x000000020a047210 */ /* 0x010fe20007f9e0ff */
[----:B------:R-:W-:Y:S01]  /*5000*/  IMAD R49, R0, 0x8, R49 ;  /* 0x0000000800317824 */ /* 0x000fe200078e0231 */
[----:B---3--:R-:W-:Y:S01]  /*5010*/  PRMT R39, R16, 0x7770, RZ ;  /* 0x0000777010277816 */ /* 0x008fe200000000ff */
[----:B------:R0:W-:Y:S01]  /*5020*/  @P3 STG.E.U8 desc[UR12][R8.64], R31 ;  /* 0x0000001f08003986 */ /* 0x0001e2000c10110c */
[----:B------:R-:W-:-:S02]  /*5030*/  LEA.HI.X.SX32 R5, R10, R3, 0x1, P4 ;  /* 0x000000030a057211 */ /* 0x000fc400020f0eff */
[C---:B------:R-:W-:Y:S01]  /*5040*/  ISETP.LT.AND P3, PT, R11.reuse, UR4, !P0 ;  /* 0x000000040b007c0c */ /* 0x040fe2000c761270 */
[----:B------:R-:W-:Y:S01]  /*5050*/  IMAD R11, R11, R0, RZ ;  /* 0x000000000b0b7224 */ /* 0x000fe200078e02ff */
[CC--:B-1----:R-:W-:Y:S01]  /*5060*/  IADD3 R6, P4, R49.reuse, R2.reuse, RZ ;  /* 0x0000000231067210 */ /* 0x0c2fe20007f9e0ff */
[----:B------:R1:W-:Y:S01]  /*5070*/  @P6 STG.E.U8 desc[UR12][R4.64], R39 ;  /* 0x0000002704006986 */ /* 0x0003e2000c10110c */
[----:B------:R-:W-:Y:S01]  /*5080*/  PRMT R33, R12, 0x7771, RZ ;  /* 0x000077710c217816 */ /* 0x000fe200000000ff */
[----:B------:R-:W-:Y:S01]  /*5090*/  ULDC UR4, c[0x0][0x22c] ;  /* 0x00008b0000047ab9 */ /* 0x000fe20000000800 */
[----:B------:R-:W-:Y:S02]  /*50a0*/  LEA.HI.X.SX32 R7, R49, R3, 0x1, P4 ;  /* 0x0000000331077211 */ /* 0x000fe400020f0eff */
[----:B0-----:R-:W-:Y:S01]  /*50b0*/  IADD3 R8, P6, R11, R2, RZ ;  /* 0x000000020b087210 */ /* 0x001fe20007fde0ff */
[----:B------:R-:W-:Y:S01]  /*50c0*/  IMAD R49, R0, 0x8, R49 ;  /* 0x0000000800317824 */ /* 0x000fe200078e0231 */
[----:B------:R-:W-:-:S02]  /*50d0*/  PRMT R35, R16, 0x7771, RZ ;  /* 0x0000777110237816 */ /* 0x000fc400000000ff */
[----:B------:R-:W-:Y:S02]  /*50e0*/  LEA.HI.X.SX32 R9, R11, R3, 0x1, P6 ;  /* 0x000000030b097211 */ /* 0x000fe400030f0eff */
[----:B------:R-:W-:Y:S01]  /*50f0*/  ISETP.LT.AND P1, PT, R46, UR5, !P0 ;  /* 0x000000052e007c0c */ /* 0x000fe2000c721270 */
[----:B------:R0:W-:Y:S01]  /*5100*/  @P5 STG.E.U8 desc[UR12][R6.64], R33 ;  /* 0x0000002106005986 */ /* 0x0001e2000c10110c */
[----:B------:R-:W-:Y:S01]  /*5110*/  VIADD R11, R27, 0x94 ;  /* 0x000000941b0b7836 */ /* 0x000fe20000000000 */
[----:B------:R-:W-:Y:S01]  /*5120*/  ISETP.LT.AND P4, PT, R30, UR4, !P0 ;  /* 0x000000041e007c0c */ /* 0x000fe2000c781270 */
[----:B------:R-:W-:Y:S01]  /*5130*/  ULDC UR4, c[0x0][0x22c] ;  /* 0x00008b0000047ab9 */ /* 0x000fe20000000800 */
[----:B------:R2:W-:Y:S01]  /*5140*/  @P3 STG.E.U8 desc[UR12][R8.64], R35 ;  /* 0x0000002308003986 */ /* 0x0005e2000c10110c */
[----:B-1----:R-:W-:Y:S01]  /*5150*/  IADD3 R4, P3, R49, R2, RZ ;  /* 0x0000000231047210 */ /* 0x002fe20007f7e0ff */
[----:B------:R-:W-:Y:S01]  /*5160*/  ULDC UR5, c[0x0][0x22c] ;  /* 0x00008b0000057ab9 */ /* 0x000fe20000000800 */
[----:B------:R-:W-:-:S02]  /*5170*/  PRMT R31, R12, 0x7772, RZ ;  /* 0x000077720c1f7816 */ /* 0x000fc400000000ff */
[-C--:B------:R-:W-:Y:S02]  /*5180*/  LEA.HI.X.SX32 R5, R49, R3.reuse, 0x1, P3 ;  /* 0x0000000331057211 */ /* 0x080fe400018f0eff */
[C---:B------:R-:W-:Y:S01]  /*5190*/  ISETP.LT.AND P5, PT, R11.reuse, UR4, !P0 ;  /* 0x000000040b007c0c */ /* 0x040fe2000c7a1270 */
[----:B------:R-:W-:Y:S01]  /*51a0*/  IMAD R11, R11, R0, RZ ;  /* 0x000000000b0b7224 */ /* 0x000fe200078e02ff */
[----:B------:R-:W-:Y:S01]  /*51b0*/  ISETP.LT.AND P2, PT, R44, UR5, !P0 ;  /* 0x000000052c007c0c */ /* 0x000fe2000c741270 */
[----:B------:R1:W-:Y:S01]  /*51c0*/  @P1 STG.E.U8 desc[UR12][R4.64], R31 ;  /* 0x0000001f04001986 */ /* 0x0003e2000c10110c */
[----:B------:R-:W-:Y:S01]  /*51d0*/  IMAD R49, R0, 0x8, R49 ;  /* 0x0000000800317824 */ /* 0x000fe200078e0231 */
[----:B------:R-:W-:Y:S01]  /*51e0*/  ULDC UR4, c[0x0][0x22c] ;  /* 0x00008b0000047ab9 */ /* 0x000fe20000000800 */
[----:B0-----:R-:W-:Y:S01]  /*51f0*/  IADD3 R6, P1, R11, R2, RZ ;  /* 0x000000020b067210 */ /* 0x001fe20007f3e0ff */
[----:B--2---:R-:W-:Y:S01]  /*5200*/  VIADD R9, R27, 0x9c ;  /* 0x0000009c1b097836 */ /* 0x004fe20000000000 */
[----:B------:R-:W-:Y:S01]  /*5210*/  PRMT R33, R16, 0x7772, RZ ;  /* 0x0000777210217816 */ /* 0x000fe200000000ff */
[----:B------:R-:W-:Y:S01]  /*5220*/  ULDC UR5, c[0x0][0x22c] ;  /* 0x00008b0000057ab9 */ /* 0x000fe20000000800 */
[----:B------:R-:W-:Y:S01]  /*5230*/  LEA.HI.X.SX32 R7, R11, R3, 0x1, P1 ;  /* 0x000000030b077211 */ /* 0x000fe200008f0eff */
[----:B------:R-:W-:Y:S01]  /*5240*/  IMAD R10, R9, R0, RZ ;  /* 0x00000000090a7224 */ /* 0x000fe200078e02ff */
[----:B------:R-:W-:-:S02]  /*5250*/  IADD3 R8, P1, R49, R2, RZ ;  /* 0x0000000231087210 */ /* 0x000fc40007f3e0ff */
[----:B------:R-:W-:Y:S02]  /*5260*/  ISETP.LT.AND P6, PT, R9, UR4, !P0 ;  /* 0x0000000409007c0c */ /* 0x000fe4000c7c1270 */
[----:B------:R-:W-:Y:S01]  /*5270*/  ISETP.LT.AND P3, PT, R29, UR5, !P0 ;  /* 0x000000051d007c0c */ /* 0x000fe2000c761270 */
[----:B------:R0:W-:Y:S01]  /*5280*/  @P5 STG.E.U8 desc[UR12][R6.64], R33 ;  /* 0x0000002106005986 */ /* 0x0001e2000c10110c */
[-C--:B------:R-:W-:Y:S01]  /*5290*/  LEA.HI.X.SX32 R9, R49, R3.reuse, 0x1, P1 ;  /* 0x0000000331097211 */ /* 0x080fe200008f0eff */
[----:B------:R-:W-:Y:S01]  /*52a0*/  VIADD R11, R27, 0xa4 ;  /* 0x000000a41b0b7836 */ /* 0x000fe20000000000 */
[----:B------:R-:W-:Y:S01]  /*52b0*/  PRMT R29, R12, 0x7773, RZ ;  /* 0x000077730c1d7816 */ /* 0x000fe200000000ff */
[----:B------:R-:W-:Y:S01]  /*52c0*/  ULDC UR4, c[0x0][0x22c] ;  /* 0x00008b0000047ab9 */ /* 0x000fe20000000800 */
[----:B-1----:R-:W-:Y:S01]  /*52d0*/  IADD3 R4, P5, R10, R2, RZ ;  /* 0x000000020a047210 */ /* 0x002fe20007fbe0ff */
[----:B------:R-:W-:Y:S01]  /*52e0*/  IMAD R49, R0, 0x8, R49 ;  /* 0x0000000800317824 */ /* 0x000fe200078e0231 */
[----:B------:R-:W-:Y:S01]  /*52f0*/  PRMT R35, R16, 0x7773, RZ ;  /* 0x0000777310237816 */ /* 0x000fe200000000ff */
[----:B------:R1:W-:Y:S01]  /*5300*/  @P2 STG.E.U8 desc[UR12][R8.64], R29 ;  /* 0x0000001d08002986 */ /* 0x0003e2000c10110c */
[-C--:B------:R-:W-:Y:S01]  /*5310*/  LEA.HI.X.SX32 R5, R10, R3.reuse, 0x1, P5 ;  /* 0x000000030a057211 */ /* 0x080fe200028f0eff */
[----:B------:R-:W-:Y:S01]  /*5320*/  ULDC UR5, c[0x0][0x22c] ;  /* 0x00008b0000057ab9 */ /* 0x000fe20000000800 */
[C---:B------:R-:W-:Y:S01]  /*5330*/  ISETP.LT.AND P2, PT, R11.reuse, UR4, !P0 ;  /* 0x000000040b007c0c */ /* 0x040fe2000c741270 */
[----:B------:R-:W-:Y:S01]  /*5340*/  IMAD R11, R11, R0, RZ ;  /* 0x000000000b0b7224 */ /* 0x000fe200078e02ff */
[----:B0-----:R-:W-:Y:S01]  /*5350*/  IADD3 R6, P5, R49, R2, RZ ;  /* 0x0000000231067210 */ /* 0x001fe20007fbe0ff */
[----:B------:R0:W-:Y:S01]  /*5360*/  @P6 STG.E.U8 desc[UR12][R4.64], R35 ;  /* 0x0000002304006986 */ /* 0x0001e2000c10110c */
[----:B------:R-:W-:Y:S01]  /*5370*/  PRMT R31, R13, 0x7770, RZ ;  /* 0x000077700d1f7816 */ /* 0x000fe200000000ff */
[----:B------:R-:W-:Y:S01]  /*5380*/  ULDC UR4, c[0x0][0x22c] ;  /* 0x00008b0000047ab9 */ /* 0x000fe20000000800 */
[----:B------:R-:W-:-:S02]  /*5390*/  LEA.HI.X.SX32 R7, R49, R3, 0x1, P5 ;  /* 0x0000000331077211 */ /* 0x000fc400028f0eff */
[-C--:B-1----:R-:W-:Y:S01]  /*53a0*/  IADD3 R8, P6, R11, R2.reuse, RZ ;  /* 0x000000020b087210 */ /* 0x082fe20007fde0ff */
[----:B------:R-:W-:Y:S01]  /*53b0*/  IMAD R49, R0, 0x8, R49 ;  /* 0x0000000800317824 */ /* 0x000fe200078e0231 */
[----:B------:R-:W-:Y:S02]  /*53c0*/  PRMT R33, R17, 0x7770, RZ ;  /* 0x0000777011217816 */ /* 0x000fe400000000ff */
[----:B------:R-:W-:Y:S01]  /*53d0*/  LEA.HI.X.SX32 R9, R11, R3, 0x1, P6 ;  /* 0x000000030b097211 */ /* 0x000fe200030f0eff */
[----:B------:R1:W-:Y:S01]  /*53e0*/  @P4 STG.E.U8 desc[UR12][R6.64], R31 ;  /* 0x0000001f06004986 */ /* 0x0003e2000c10110c */
[----:B------:R-:W-:Y:S01]  /*53f0*/  VIADD R11, R27, 0xac ;  /* 0x000000ac1b0b7836 */ /* 0x000fe20000000000 */
[----:B------:R-:W-:Y:S01]  /*5400*/  ISETP.LT.AND P5, PT, R26, UR4, !P0 ;  /* 0x000000041a007c0c */ /* 0x000fe2000c7a1270 */
[----:B------:R-:W-:Y:S01]  /*5410*/  ULDC UR4, c[0x0][0x22c] ;  /* 0x00008b0000047ab9 */ /* 0x000fe20000000800 */
[----:B------:R2:W-:Y:S01]  /*5420*/  @P2 STG.E.U8 desc[UR12][R8.64], R33 ;  /* 0x0000002108002986 */ /* 0x0005e2000c10110c */
[----:B0-----:R-:W-:-:S02]  /*5430*/  IADD3 R4, P2, R49, R2, RZ ;  /* 0x0000000231047210 */ /* 0x001fc40007f5e0ff */
[----:B------:R-:W-:Y:S02]  /*5440*/  PRMT R29, R13, 0x7771, RZ ;  /* 0x000077710d1d7816 */ /* 0x000fe400000000ff */
[-C--:B------:R-:W-:Y:S02]  /*5450*/  LEA.HI.X.SX32 R5, R49, R3.reuse, 0x1, P2 ;  /* 0x0000000331057211 */ /* 0x080fe400010f0eff */
[C---:B------:R-:W-:Y:S01]  /*5460*/  ISETP.LT.AND P4, PT, R11.reuse, UR4, !P0 ;  /* 0x000000040b007c0c */ /* 0x040fe2000c781270 */
[----:B------:R-:W-:Y:S01]  /*5470*/  IMAD R11, R11, R0, RZ ;  /* 0x000000000b0b7224 */ /* 0x000fe200078e02ff */
[----:B------:R-:W-:Y:S01]  /*5480*/  ULDC UR4, c[0x0][0x22c] ;  /* 0x00008b0000047ab9 */ /* 0x000fe20000000800 */
[----:B------:R0:W-:Y:S01]  /*5490*/  @P3 STG.E.U8 desc[UR12][R4.64], R29 ;  /* 0x0000001d04003986 */ /* 0x0001e2000c10110c */
[----:B------:R-:W-:Y:S02]  /*54a0*/  IMAD R49, R0, 0x8, R49 ;  /* 0x0000000800317824 */ /* 0x000fe400078e0231 */
[----:B-1----:R-:W-:Y:S01]  /*54b0*/  IADD3 R6, P3, R11, R2, RZ ;  /* 0x000000020b067210 */ /* 0x002fe20007f7e0ff */
[----:B--2---:R-:W-:Y:S01]  /*54c0*/  VIADD R9, R27, 0xb4 ;  /* 0x000000b41b097836 */ /* 0x004fe20000000000 */
[----:B------:R-:W-:Y:S01]  /*54d0*/  ISETP.LT.AND P1, PT, R28, UR5, !P0 ;  /* 0x000000051c007c0c */ /* 0x000fe2000c721270 */
[----:B------:R-:W-:Y:S01]  /*54e0*/  ULDC UR5, c[0x0][0x22c] ;  /* 0x00008b0000057ab9 */ /* 0x000fe20000000800 */
[----:B------:R-:W-:Y:S01]  /*54f0*/  LEA.HI.X.SX32 R7, R11, R3, 0x1, P3 ;  /* 0x000000030b077211 */ /* 0x000fe200018f0eff */
[----:B------:R-:W-:Y:S01]  /*5500*/  IMAD R10, R9, R0, RZ ;  /* 0x00000000090a7224 */ /* 0x000fe200078e02ff */
[----:B------:R-:W-:-:S02]  /*5510*/  IADD3 R8, P3, R49, R2, RZ ;  /* 0x0000000231087210 */ /* 0x000fc40007f7e0ff */
[----:B------:R-:W-:Y:S01]  /*5520*/  ISETP.LT.AND P6, PT, R9, UR4, !P0 ;  /* 0x0000000409007c0c */ /* 0x000fe2000c7c1270 */
[----:B------:R-:W-:Y:S01]  /*5530*/  VIADD R11, R27, 0xbc ;  /* 0x000000bc1b0b7836 */ /* 0x000fe20000000000 */
[-C--:B------:R-:W-:Y:S01]  /*5540*/  LEA.HI.X.SX32 R9, R49, R3.reuse, 0x1, P3 ;  /* 0x0000000331097211 */ /* 0x080fe200018f0eff */
[----:B------:R-:W-:Y:S01]  /*5550*/  ULDC UR4, c[0x0][0x22c] ;  /* 0x00008b0000047ab9 */ /* 0x000fe20000000800 */
[----:B0-----:R-:W-:Y:S02]  /*5560*/  IADD3 R4, P3, R10, R2, RZ ;  /* 0x000000020a047210 */ /* 0x001fe40007f7e0ff */
[----:B------:R-:W-:Y:S02]  /*5570*/  ISETP.LT.AND P2, PT, R25, UR5, !P0 ;  /* 0x0000000519007c0c */ /* 0x000fe4000c741270 */
[----:B------:R-:W-:Y:S01]  /*5580*/  PRMT R31, R17, 0x7771, RZ ;  /* 0x00007771111f7816 */ /* 0x000fe200000000ff */
[----:B------:R-:W-:Y:S01]  /*5590*/  IMAD R49, R0, 0x8, R49 ;  /* 0x0000000800317824 */ /* 0x000fe200078e0231 */
[----:B------:R-:W-:Y:S01]  /*55a0*/  PRMT R25, R13, 0x7772, RZ ;  /* 0x000077720d197816 */ /* 0x000fe200000000ff */
[----:B------:R-:W-:Y:S01]  /*55b0*/  ULDC UR5, c[0x0][0x22c] ;  /* 0x00008b0000057ab9 */ /* 0x000fe20000000800 */
[----:B------:R-:W-:-:S02]  /*55c0*/  LEA.HI.X.SX32 R5, R10, R3, 0x1, P3 ;  /* 0x000000030a057211 */ /* 0x000fc400018f0eff */
[----:B------:R-:W-:Y:S02]  /*55d0*/  PRMT R29, R17, 0x7772, RZ ;  /* 0x00007772111d7816 */ /* 0x000fe400000000ff */
[C---:B------:R-:W-:Y:S01]  /*55e0*/  ISETP.LT.AND P3, PT, R11.reuse, UR4, !P0 ;  /* 0x000000040b007c0c */ /* 0x040fe2000c761270 */
[----:B------:R-:W-:Y:S01]  /*55f0*/  IMAD R11, R11, R0, RZ ;  /* 0x000000000b0b7224 */ /* 0x000fe200078e02ff */
[----:B------:R0:W-:Y:S01]  /*5600*/  @P4 STG.E.U8 desc[UR12][R6.64], R31 ;  /* 0x0000001f06004986 */ /* 0x0001e2000c10110c */
[----:B------:R-:W-:Y:S01]  /*5610*/  PRMT R13, R13, 0x7773, RZ ;  /* 0x000077730d0d7816 */ /* 0x000fe200000000ff */
[----:B------:R-:W-:Y:S02]  /*5620*/  ULDC UR4, c[0x0][0x22c] ;  /* 0x00008b0000047ab9 */ /* 0x000fe40000000800 */
[----:B------:R1:W-:Y:S04]  /*5630*/  @P1 STG.E.U8 desc[UR12][R8.64], R25 ;  /* 0x0000001908001986 */ /* 0x0003e8000c10110c */
[----:B------:R2:W-:Y:S01]  /*5640*/  @P6 STG.E.U8 desc[UR12][R4.64], R29 ;  /* 0x0000001d04006986 */ /* 0x0005e2000c10110c */
[----:B0-----:R-:W-:-:S02]  /*5650*/  IADD3 R6, P1, R49, R2, RZ ;  /* 0x0000000231067210 */ /* 0x001fc40007f3e0ff */
[----:B-1----:R-:W-:Y:S02]  /*5660*/  IADD3 R8, P6, R11, R2, RZ ;  /* 0x000000020b087210 */ /* 0x002fe40007fde0ff */
[----:B------:R-:W-:Y:S01]  /*5670*/  ISETP.LT.AND P4, PT, R23, UR5, !P0 ;  /* 0x0000000517007c0c */ /* 0x000fe2000c781270 */
[----:B------:R-:W-:Y:S01]  /*5680*/  ULDC UR5, c[0x0][0x22c] ;  /* 0x00008b0000057ab9 */ /* 0x000fe20000000800 */
[-C--:B------:R-:W-:Y:S01]  /*5690*/  LEA.HI.X.SX32 R7, R49, R3.reuse, 0x1, P1 ;  /* 0x0000000331077211 */ /* 0x080fe200008f0eff */
[----:B------:R-:W-:Y:S01]  /*56a0*/  IMAD R49, R0, 0x8, R49 ;  /* 0x0000000800317824 */ /* 0x000fe200078e0231 */
[----:B------:R-:W-:Y:S02]  /*56b0*/  LEA.HI.X.SX32 R9, R11, R3, 0x1, P6 ;  /* 0x000000030b097211 */ /* 0x000fe400030f0eff */
[----:B------:R-:W-:Y:S01]  /*56c0*/  PRMT R23, R17, 0x7773, RZ ;  /* 0x0000777311177816 */ /* 0x000fe200000000ff */
[----:B------:R0:W-:Y:S01]  /*56d0*/  @P5 STG.E.U8 desc[UR12][R6.64], R13 ;  /* 0x0000000d06005986 */ /* 0x0001e2000c10110c */
[----:B------:R-:W-:-:S03]  /*56e0*/  VIADD R11, R27, 0xc4 ;  /* 0x000000c41b0b7836 */ /* 0x000fc60000000000 */
[----:B------:R1:W-:Y:S01]  /*56f0*/  @P3 STG.E.U8 desc[UR12][R8.64], R23 ;  /* 0x0000001708003986 */ /* 0x0003e2000c10110c */
[----:B--2---:R-:W-:Y:S01]  /*5700*/  IADD3 R4, P3, R49, R2, RZ ;  /* 0x0000000231047210 */ /* 0x004fe20007f7e0ff */
[----:B------:R-:W-:Y:S01]  /*5710*/  IMAD R10, R11, R0, RZ ;  /* 0x000000000b0a7224 */ /* 0x000fe200078e02ff */
[----:B------:R-:W-:Y:S01]  /*5720*/  ISETP.LT.AND P1, PT, R24, UR4, !P0 ;  /* 0x0000000418007c0c */ /* 0x000fe2000c721270 */
[----:B------:R-:W-:Y:S01]  /*5730*/  ULDC UR4, c[0x0][0x22c] ;  /* 0x00008b0000047ab9 */ /* 0x000fe20000000800 */
[----:B------:R-:W-:Y:S01]  /*5740*/  LEA.HI.X.SX32 R5, R49, R3, 0x1, P3 ;  /* 0x0000000331057211 */ /* 0x000fe200018f0eff */
[----:B------:R-:W-:Y:S01]  /*5750*/  IMAD R49, R0, 0x8, R49 ;  /* 0x0000000800317824 */ /* 0x000fe200078e0231 */
[----:B------:R-:W-:Y:S02]  /*5760*/  PRMT R17, R14, 0x7770, RZ ;  /* 0x000077700e117816 */ /* 0x000fe400000000ff */
[----:B------:R-:W-:Y:S01]  /*5770*/  ISETP.LT.AND P6, PT, R11, UR4, !P0 ;  /* 0x000000040b007c0c */ /* 0x000fe2000c7c1270 */
[----:B------:R-:W-:Y:S01]  /*5780*/  VIADD R11, R27, 0xcc ;  /* 0x000000cc1b0b7836 */ /* 0x000fe20000000000 */
[-C--:B0-----:R-:W-:Y:S01]  /*5790*/  IADD3 R6, P5, R10, R2.reuse, RZ ;  /* 0x000000020a067210 */ /* 0x081fe20007fbe0ff */
[----:B------:R0:W-:Y:S01]  /*57a0*/  @P2 STG.E.U8 desc[UR12][R4.64], R17 ;  /* 0x0000001104002986 */ /* 0x0001e2000c10110c */
[----:B------:R-:W-:Y:S01]  /*57b0*/  ULDC UR4, c[0x0][0x22c] ;  /* 0x00008b0000047ab9 */ /* 0x000fe20000000800 */
[----:B-1----:R-:W-:-:S02]  /*57c0*/  IADD3 R8, P2, R49, R2, RZ ;  /* 0x0000000231087210 */ /* 0x002fc40007f5e0ff */
[-C--:B------:R-:W-:Y:S02]  /*57d0*/  LEA.HI.X.SX32 R7, R10, R3.reuse, 0x1, P5 ;  /* 0x000000030a077211 */ /* 0x080fe400028f0eff */
[C---:B------:R-:W-:Y:S01]  /*57e0*/  ISETP.LT.AND P5, PT, R11.reuse, UR4, !P0 ;  /* 0x000000040b007c0c */ /* 0x040fe2000c7a1270 */
[----:B------:R-:W-:Y:S01]  /*57f0*/  ULDC UR4, c[0x0][0x22c] ;  /* 0x00008b0000047ab9 */ /* 0x000fe20000000800 */
[----:B------:R-:W-:Y:S01]  /*5800*/  PRMT R25, R18, 0x7770, RZ ;  /* 0x0000777012197816 */ /* 0x000fe200000000ff */
[----:B0-----:R-:W-:Y:S01]  /*5810*/  IMAD R5, R11, R0, RZ ;  /* 0x000000000b057224 */ /* 0x001fe200078e02ff */
[----:B------:R-:W-:Y:S01]  /*5820*/  LEA.HI.X.SX32 R9, R49, R3, 0x1, P2 ;  /* 0x0000000331097211 */ /* 0x000fe200010f0eff */
[----:B------:R-:W-:Y:S01]  /*5830*/  VIADD R11, R27, 0xd4 ;  /* 0x000000d41b0b7836 */ /* 0x000fe20000000000 */
[----:B------:R-:W-:Y:S02]  /*5840*/  PRMT R13, R14, 0x7771, RZ ;  /* 0x000077710e0d7816 */ /* 0x000fe400000000ff */
[----:B------:R-:W-:Y:S01]  /*5850*/  IADD3 R4, P2, R5, R2, RZ ;  /* 0x0000000205047210 */ /* 0x000fe20007f5e0ff */
[----:B------:R0:W-:Y:S01]  /*5860*/  @P6 STG.E.U8 desc[UR12][R6.64], R25 ;  /* 0x0000001906006986 */ /* 0x0001e2000c10110c */
[----:B------:R-:W-:Y:S01]  /*5870*/  IMAD R49, R0, 0x8, R49 ;  /* 0x0000000800317824 */ /* 0x000fe200078e0231 */
[----:B------:R-:W-:-:S02]  /*5880*/  PRMT R23, R18, 0x7771, RZ ;  /* 0x0000777112177816 */ /* 0x000fc400000000ff */
[----:B------:R1:W-:Y:S01]  /*5890*/  @P4 STG.E.U8 desc[UR12][R8.64], R13 ;  /* 0x0000000d08004986 */ /* 0x0003e2000c10110c */
[C---:B------:R-:W-:Y:S01]  /*58a0*/  ISETP.LT.AND P4, PT, R11.reuse, UR4, !P0 ;  /* 0x000000040b007c0c */ /* 0x040fe2000c781270 */
[----:B------:R-:W-:Y:S01]  /*58b0*/  IMAD R11, R11, R0, RZ ;  /* 0x000000000b0b7224 */ /* 0x000fe200078e02ff */
[----:B------:R-:W-:Y:S01]  /*58c0*/  LEA.HI.X.SX32 R5, R5, R3, 0x1, P2 ;  /* 0x0000000305057211 */ /* 0x000fe200010f0eff */
[----:B------:R-:W-:Y:S01]  /*58d0*/  ULDC UR4, c[0x0][0x22c] ;  /* 0x00008b0000047ab9 */ /* 0x000fe20000000800 */
[----:B0-----:R-:W-:-:S03]  /*58e0*/  IADD3 R6, P6, R49, R2, RZ ;  /* 0x0000000231067210 */ /* 0x001fc60007fde0ff */
[----:B------:R0:W-:Y:S01]  /*58f0*/  @P5 STG.E.U8 desc[UR12][R4.64], R23 ;  /* 0x0000001704005986 */ /* 0x0001e2000c10110c */
[-C--:B-1----:R-:W-:Y:S02]  /*5900*/  IADD3 R8, P5, R11, R2.reuse, RZ ;  /* 0x000000020b087210 */ /* 0x082fe40007fbe0ff */
[-C--:B------:R-:W-:Y:S01]  /*5910*/  LEA.HI.X.SX32 R7, R49, R3.reuse, 0x1, P6 ;  /* 0x0000000331077211 */ /* 0x080fe200030f0eff */
[----:B------:R-:W-:Y:S01]  /*5920*/  IMAD R49, R0, 0x8, R49 ;  /* 0x0000000800317824 */ /* 0x000fe200078e0231 */
[----:B------:R-:W-:Y:S01]  /*5930*/  ISETP.LT.AND P3, PT, R22, UR5, !P0 ;  /* 0x0000000516007c0c */ /* 0x000fe2000c761270 */
[----:B------:R-:W-:Y:S01]  /*5940*/  ULDC UR5, c[0x0][0x22c] ;  /* 0x00008b0000057ab9 */ /* 0x000fe20000000800 */
[----:B------:R-:W-:Y:S02]  /*5950*/  PRMT R13, R14, 0x7772, RZ ;  /* 0x000077720e0d7816 */ /* 0x000fe400000000ff */
[-C--:B------:R-:W-:Y:S01]  /*5960*/  LEA.HI.X.SX32 R9, R11, R3.reuse, 0x1, P5 ;  /* 0x000000030b097211 */ /* 0x080fe200028f0eff */
[C---:B0-----:R-:W-:Y:S01]  /*5970*/  VIADD R5, R27.reuse, 0xdc ;  /* 0x000000dc1b057836 */ /* 0x041fe20000000000 */
[----:B------:R-:W-:Y:S01]  /*5980*/  PRMT R17, R18, 0x7772, RZ ;  /* 0x0000777212117816 */ /* 0x000fe200000000ff */
[----:B------:R-:W-:Y:S01]  /*5990*/  VIADD R11, R27, 0xe4 ;  /* 0x000000e41b0b7836 */ /* 0x000fe20000000000 */
[----:B------:R-:W-:Y:S01]  /*59a0*/  ISETP.LT.AND P5, PT, R41, UR4, !P0 ;  /* 0x0000000429007c0c */ /* 0x000fe2000c7a1270 */
[----:B------:R0:W-:Y:S01]  /*59b0*/  @P1 STG.E.U8 desc[UR12][R6.64], R13 ;  /* 0x0000000d06001986 */ /* 0x0001e2000c10110c */
[----:B------:R-:W-:Y:S01]  /*59c0*/  IADD3 R4, P6, R49, R2, RZ ;  /* 0x0000000231047210 */ /* 0x000fe20007fde0ff */
[----:B------:R-:W-:Y:S01]  /*59d0*/  ULDC UR4, c[0x0][0x22c] ;  /* 0x00008b0000047ab9 */ /* 0x000fe20000000800 */
[----:B------:R-:W-:Y:S01]  /*59e0*/  IMAD R10, R5, R0, RZ ;  /* 0x00000000050a7224 */ /* 0x000fe200078e02ff */
[----:B------:R-:W-:Y:S01]  /*59f0*/  ISETP.LT.AND P2, PT, R21, UR5, !P0 ;  /* 0x0000000515007c0c */ /* 0x000fe2000c741270 */
[----:B------:R1:W-:Y:S01]  /*5a00*/  @P4 STG.E.U8 desc[UR12][R8.64], R17 ;  /* 0x0000001108004986 */ /* 0x0003e2000c10110c */
[----:B------:R-:W-:Y:S01]  /*5a10*/  ULDC UR5, c[0x0][0x22c] ;  /* 0x00008b0000057ab9 */ /* 0x000fe20000000800 */
[----:B------:R-:W-:Y:S01]  /*5a20*/  ISETP.LT.AND P4, PT, R5, UR4, !P0 ;  /* 0x0000000405007c0c */ /* 0x000fe2000c781270 */
[----:B------:R-:W-:Y:S01]  /*5a30*/  ULDC UR4, c[0x0][0x22c] ;  /* 0x00008b0000047ab9 */ /* 0x000fe20000000800 */
[----:B------:R-:W-:Y:S01]  /*5a40*/  LEA.HI.X.SX32 R5, R49, R3, 0x1, P6 ;  /* 0x0000000331057211 */ /* 0x000fe200030f0eff */
[----:B------:R-:W-:Y:S01]  /*5a50*/  IMAD R49, R0, 0x8, R49 ;  /* 0x0000000800317824 */ /* 0x000fe200078e0231 */
[----:B------:R-:W-:-:S02]  /*5a60*/  ISETP.LT.AND P1, PT, R11, UR5, !P0 ;  /* 0x000000050b007c0c */ /* 0x000fc4000c721270 */
[----:B0-----:R-:W-:Y:S01]  /*5a70*/  PRMT R13, R14, 0x7773, RZ ;  /* 0x000077730e0d7816 */ /* 0x001fe200000000ff */
[----:B------:R-:W-:Y:S01]  /*5a80*/  IMAD R11, R11, R0, RZ ;  /* 0x000000000b0b7224 */ /* 0x000fe200078e02ff */
[CC--:B------:R-:W-:Y:S01]  /*5a90*/  IADD3 R6, P6, R10.reuse, R2.reuse, RZ ;  /* 0x000000020a067210 */ /* 0x0c0fe20007fde0ff */
[----:B------:R-:W-:Y:S02]  /*5aa0*/  ULDC UR5, c[0x0][0x22c] ;  /* 0x00008b0000057ab9 */ /* 0x000fe40000000800 */
[----:B------:R0:W-:Y:S01]  /*5ab0*/  @P3 STG.E.U8 desc[UR12][R4.64], R13 ;  /* 0x0000000d04003986 */ /* 0x0001e2000c10110c */
[-C--:B-1----:R-:W-:Y:S02]  /*5ac0*/  IADD3 R8, P3, R49, R2.reuse, RZ ;  /* 0x0000000231087210 */ /* 0x082fe40007f7e0ff */
[----:B------:R-:W-:Y:S02]  /*5ad0*/  LEA.HI.X.SX32 R7, R10, R3, 0x1, P6 ;  /* 0x000000030a077211 */ /* 0x000fe400030f0eff */
[----:B------:R-:W-:-:S02]  /*5ae0*/  IADD3 R10, P6, R11, R2, RZ ;  /* 0x000000020b0a7210 */ /* 0x000fc40007fde0ff */
[----:B------:R-:W-:Y:S02]  /*5af0*/  PRMT R23, R18, 0x7773, RZ ;  /* 0x0000777312177816 */ /* 0x000fe400000000ff */
[-C--:B------:R-:W-:Y:S02]  /*5b00*/  LEA.HI.X.SX32 R9, R49, R3.reuse, 0x1, P3 ;  /* 0x0000000331097211 */ /* 0x080fe400018f0eff */
[----:B------:R-:W-:Y:S01]  /*5b10*/  PRMT R17, R15, 0x7770, RZ ;  /* 0x000077700f117816 */ /* 0x000fe200000000ff */
[----:B------:R-:W-:Y:S01]  /*5b20*/  IMAD R49, R0, 0x8, R49 ;  /* 0x0000000800317824 */ /* 0x000fe200078e0231 */
[----:B------:R-:W-:Y:S02]  /*5b30*/  LEA.HI.X.SX32 R11, R11, R3, 0x1, P6 ;  /* 0x000000030b0b7211 */ /* 0x000fe400030f0eff */
[----:B------:R-:W-:Y:S01]  /*5b40*/  PRMT R21, R19, 0x7770, RZ ;  /* 0x0000777013157816 */ /* 0x000fe200000000ff */
[----:B------:R-:W-:Y:S01]  /*5b50*/  @P4 STG.E.U8 desc[UR12][R6.64], R23 ;  /* 0x0000001706004986 */ /* 0x000fe2000c10110c */
[----:B0-----:R-:W-:-:S02]  /*5b60*/  VIADD R13, R27, 0xec ;  /* 0x000000ec1b0d7836 */ /* 0x001fc40000000000 */
[C---:B------:R-:W-:Y:S01]  /*5b70*/  VIADD R5, R27.reuse, 0xf4 ;  /* 0x000000f41b057836 */ /* 0x040fe20000000000 */
[----:B------:R0:W-:Y:S01]  /*5b80*/  @P2 STG.E.U8 desc[UR12][R8.64], R17 ;  /* 0x0000001108002986 */ /* 0x0001e2000c10110c */
[----:B------:R-:W-:Y:S01]  /*5b90*/  ISETP.LT.AND P3, PT, R40, UR4, !P0 ;  /* 0x0000000428007c0c */ /* 0x000fe2000c761270 */
[----:B------:R-:W-:Y:S01]  /*5ba0*/  VIADD R27, R27, 0xfc ;  /* 0x000000fc1b1b7836 */ /* 0x000fe20000000000 */
[----:B------:R-:W-:Y:S01]  /*5bb0*/  ULDC UR4, c[0x0][0x22c] ;  /* 0x00008b0000047ab9 */ /* 0x000fe20000000800 */
[----:B------:R1:W-:Y:S01]  /*5bc0*/  @P1 STG.E.U8 desc[UR12][R10.64], R21 ;  /* 0x000000150a001986 */ /* 0x0003e2000c10110c */
[----:B------:R-:W-:Y:S01]  /*5bd0*/  IADD3 R4, P1, R49, R2, RZ ;  /* 0x0000000231047210 */ /* 0x000fe20007f3e0ff */
[-C--:B------:R-:W-:Y:S01]  /*5be0*/  IMAD R14, R27, R0.reuse, RZ ;  /* 0x000000001b0e7224 */ /* 0x080fe200078e02ff */
[C---:B------:R-:W-:Y:S01]  /*5bf0*/  ISETP.LT.AND P4, PT, R13.reuse, UR4, !P0 ;  /* 0x000000040d007c0c */ /* 0x040fe2000c781270 */
[----:B------:R-:W-:Y:S01]  /*5c00*/  IMAD R13, R13, R0, RZ ;  /* 0x000000000d0d7224 */ /* 0x000fe200078e02ff */
[----:B------:R-:W-:Y:S01]  /*5c10*/  ISETP.LT.AND P2, PT, R5, UR5, !P0 ;  /* 0x0000000505007c0c */ /* 0x000fe2000c741270 */
[----:B------:R-:W-:Y:S01]  /*5c20*/  ULDC UR4, c[0x0][0x22c] ;  /* 0x00008b0000047ab9 */ /* 0x000fe20000000800 */
[----:B0-----:R-:W-:-:S02]  /*5c30*/  IMAD R9, R0, 0x8, R49 ;  /* 0x0000000800097824 */ /* 0x001fc400078e0231 */
[----:B-1----:R-:W-:Y:S01]  /*5c40*/  IMAD R11, R5, R0, RZ ;  /* 0x00000000050b7224 */ /* 0x002fe200078e02ff */
[-C--:B------:R-:W-:Y:S01]  /*5c50*/  LEA.HI.X.SX32 R5, R49, R3.reuse, 0x1, P1 ;  /* 0x0000000331057211 */ /* 0x080fe200008f0eff */
[----:B------:R-:W-:Y:S01]  /*5c60*/  IMAD R0, R0, 0x8, R9 ;  /* 0x0000000800007824 */ /* 0x000fe200078e0209 */
[-C--:B------:R-:W-:Y:S02]  /*5c70*/  IADD3 R8, P1, R9, R2.reuse, RZ ;  /* 0x0000000209087210 */ /* 0x080fe40007f3e0ff */
[-C--:B------:R-:W-:Y:S02]  /*5c80*/  IADD3 R6, P6, R13, R2.reuse, RZ ;  /* 0x000000020d067210 */ /* 0x080fe40007fde0ff */
[-C--:B------:R-:W-:Y:S02]  /*5c90*/  LEA.HI.X.SX32 R9, R9, R3.reuse, 0x1, P1 ;  /* 0x0000000309097211 */ /* 0x080fe400008f0eff */
[----:B------:R-:W-:Y:S02]  /*5ca0*/  IADD3 R12, P1, R0, R2, RZ ;  /* 0x00000002000c7210 */ /* 0x000fe40007f3e0ff */
[----:B------:R-:W-:-:S02]  /*5cb0*/  LEA.HI.X.SX32 R7, R13, R3, 0x1, P6 ;  /* 0x000000030d077211 */ /* 0x000fc400030f0eff */
[----:B------:R-:W-:Y:S02]  /*5cc0*/  LEA.HI.X.SX32 R13, R0, R3, 0x1, P1 ;  /* 0x00000003000d7211 */ /* 0x000fe400008f0eff */
[----:B------:R-:W-:Y:S02]  /*5cd0*/  ISETP.LT.AND P1, PT, R20, UR6, !P0 ;  /* 0x0000000614007c0c */ /* 0x000fe4000c721270 */
[----:B------:R-:W-:Y:S02]  /*5ce0*/  ISETP.LT.AND P0, PT, R27, UR4, !P0 ;  /* 0x000000041b007c0c */ /* 0x000fe4000c701270 */
[----:B------:R-:W-:Y:S02]  /*5cf0*/  IADD3 R10, P6, R11, R2, RZ ;  /* 0x000000020b0a7210 */ /* 0x000fe40007fde0ff */
[C---:B------:R-:W-:Y:S02]  /*5d00*/  PRMT R17, R15.reuse, 0x7773, RZ ;  /* 0x000077730f117816 */ /* 0x040fe400000000ff */
[----:B------:R-:W-:-:S02]  /*5d10*/  PRMT R21, R15, 0x7772, RZ ;  /* 0x000077720f157816 */ /* 0x000fc400000000ff */
[----:B------:R-:W-:Y:S02]  /*5d20*/  PRMT R15, R15, 0x7771, RZ ;  /* 0x000077710f0f7816 */ /* 0x000fe400000000ff */
[C---:B------:R-:W-:Y:S02]  /*5d30*/  PRMT R25, R19.reuse, 0x7771, RZ ;  /* 0x0000777113197816 */ /* 0x040fe400000000ff */
[----:B------:R-:W-:Y:S02]  /*5d40*/  PRMT R23, R19, 0x7773, RZ ;  /* 0x0000777313177816 */ /* 0x000fe400000000ff */
[----:B------:R-:W-:Y:S02]  /*5d50*/  LEA.HI.X.SX32 R11, R11, R3, 0x1, P6 ;  /* 0x000000030b0b7211 */ /* 0x000fe400030f0eff */
[----:B------:R-:W-:Y:S01]  /*5d60*/  PRMT R19, R19, 0x7772, RZ ;  /* 0x0000777213137816 */ /* 0x000fe200000000ff */
[----:B------:R0:W-:Y:S01]  /*5d70*/  @P5 STG.E.U8 desc[UR12][R4.64], R15 ;  /* 0x0000000f04005986 */ /* 0x0001e2000c10110c */
[----:B------:R-:W-:-:S03]  /*5d80*/  IADD3 R2, P6, R14, R2, RZ ;  /* 0x000000020e027210 */ /* 0x000fc60007fde0ff */
[----:B------:R0:W-:Y:S04]  /*5d90*/  @P4 STG.E.U8 desc[UR12][R6.64], R25 ;  /* 0x0000001906004986 */ /* 0x0001e8000c10110c */
[----:B------:R0:W-:Y:S04]  /*5da0*/  @P3 STG.E.U8 desc[UR12][R8.64], R21 ;  /* 0x0000001508003986 */ /* 0x0001e8000c10110c */
[----:B------:R0:W-:Y:S01]  /*5db0*/  @P2 STG.E.U8 desc[UR12][R10.64], R19 ;  /* 0x000000130a002986 */ /* 0x0001e2000c10110c */
[----:B------:R-:W-:-:S03]  /*5dc0*/  LEA.HI.X.SX32 R3, R14, R3, 0x1, P6 ;  /* 0x000000030e037211 */ /* 0x000fc600030f0eff */
[----:B------:R0:W-:Y:S01]  /*5dd0*/  @P1 STG.E.U8 desc[UR12][R12.64], R17 ;  /* 0x000000110c001986 */ /* 0x0001e2000c10110c */
[----:B------:R-:W-:Y:S05]  /*5de0*/  @!P0 EXIT ;  /* 0x000000000000894d */ /* 0x000fea0003800000 */
[----:B------:R-:W-:Y:S01]  /*5df0*/  STG.E.U8 desc[UR12][R2.64], R23 ;  /* 0x0000001702007986 */ /* 0x000fe2000c10110c */
[----:B------:R-:W-:Y:S05]  /*5e00*/  EXIT ;  /* 0x000000000000794d */ /* 0x000fea0003800000 */
.L_x_3:
[----:B------:R-:W-:-:S00]  /*5e10*/  BRA `(.L_x_3) ;  /* 0xfffffffc00fc7947 */ /* 0x000fc0000383ffff */
[----:B------:R-:W-:-:S00]  /*5e20*/  NOP ;  /* 0x0000000000007918 */ /* 0x000fc00000000000 */
        /* <DEDUP_REMOVED lines=13> */
.L_x_4:


//--------------------- .nv.shared.matmul_kernel  --------------------------
	.section	.nv.shared.matmul_kernel,"aw",@nobits
	.sectionflags	@""
	.align	16
	.zero		1024


//--------------------- .nv.shared.reserved.0     --------------------------
	.section	.nv.shared.reserved.0,"aw",@nobits
	.weak		__nv_reservedSMEM_offset_0_alias
	.size		__nv_reservedSMEM_offset_0_alias, 0, 0
	.other		__nv_reservedSMEM_offset_0_alias,@"STO_CUDA_RESERVED_SHARED STV_DEFAULT"
__nv_reservedSMEM_offset_0_alias:
	.zero		0


//--------------------- .nv.constant0.matmul_kernel --------------------------
	.section	.nv.constant0.matmul_kernel,"a",@progbits
	.sectionflags	@""
	.align	4
.nv.constant0.matmul_kernel:
	.zero		608


//--------------------- SYMBOLS --------------------------

	.type		.nv.reservedSmem.offset0,@object
	.size		.nv.reservedSmem.offset0,0x4
